// auto-generated by cutlass_sweep.gemm — config: {"arch": "sm_90", "cluster_m": 2, "cluster_n": 1, "dtype": "bf16", "dtype_b": "bf16", "layout": "nt", "stages": 0, "tile_k": 128, "tile_m": 192, "tile_n": 176}
#include "cutlass/cutlass.h"
#include "cutlass/gemm/collective/collective_builder.hpp"
#include "cutlass/gemm/device/gemm_universal_adapter.h"
#include "cutlass/gemm/kernel/gemm_universal.hpp"
#include "cutlass/epilogue/collective/collective_builder.hpp"

using ElemA = cutlass::bfloat16_t;
using ElemB = cutlass::bfloat16_t;
using ElemCD = cutlass::bfloat16_t;
using Acc  = float;
using TileShape    = cute::Shape<cute::_192, cute::_176, cute::_128>;
using ClusterShape = cute::Shape<cute::_2, cute::_1, cute::_1>;

using CollectiveEpilogue = typename cutlass::epilogue::collective::CollectiveBuilder<
    cutlass::arch::Sm90, cutlass::arch::OpClassTensorOp,
    TileShape, ClusterShape,
    cutlass::epilogue::collective::EpilogueTileAuto,
    Acc, Acc,
    ElemCD, cutlass::layout::RowMajor, 128 / cutlass::sizeof_bits<ElemCD>::value,
    ElemCD, cutlass::layout::RowMajor, 128 / cutlass::sizeof_bits<ElemCD>::value,
    cutlass::epilogue::collective::EpilogueScheduleAuto
  >::CollectiveOp;

using CollectiveMainloop = typename cutlass::gemm::collective::CollectiveBuilder<
    cutlass::arch::Sm90, cutlass::arch::OpClassTensorOp,
    ElemA, cutlass::layout::RowMajor, 128 / cutlass::sizeof_bits<ElemA>::value,
    ElemB, cutlass::layout::ColumnMajor, 128 / cutlass::sizeof_bits<ElemB>::value,
    Acc,
    TileShape, ClusterShape,
    cutlass::gemm::collective::StageCountAutoCarveout<static_cast<int>(sizeof(typename CollectiveEpilogue::SharedStorage))>,
    cutlass::gemm::collective::KernelScheduleAuto
  >::CollectiveOp;

using GemmKernel = cutlass::gemm::kernel::GemmUniversal<
    cute::Shape<int,int,int,int>,
    CollectiveMainloop,
    CollectiveEpilogue
>;
using Gemm = cutlass::gemm::device::GemmUniversalAdapter<GemmKernel>;

// Force the device kernel symbol into the cubin without needing a host main.
auto* _anchor = &cutlass::device_kernel<GemmKernel>;


// ===== COMPILED SASS (sm_90a) =====

	.target	sm_90a

	.elftype	@"ET_EXEC"


//--------------------- .note.nv.tkinfo           --------------------------
	.section	.note.nv.tkinfo,"",@"SHT_NOTE"
	.sectionflags	@"SHF_NOTE_NV_TKINFO"
	.tkinfo
        /*0018*/ 	.word	0x00000002
        /*0030*/ 	.string	""
        /*0030*/ 	.string	"ptxas"
        /*0030*/ 	.string	"Cuda compilation tools, release 13.0, V13.0.88"
        /*0030*/ 	.string	"Build cuda_13.0.r13.0/compiler.36424714_0"
        /*0030*/ 	.string	"-arch sm_90a -m 64 "



//--------------------- .note.nv.cuinfo           --------------------------
	.section	.note.nv.cuinfo,"",@"SHT_NOTE"
	.sectionflags	@"SHF_NOTE_NV_CUINFO"
        /*0018*/ 	.short	0x0002
        /*001a*/ 	.short	0x005a
        /*001c*/ 	.short	0x0082
	.zero		2


//--------------------- .nv.info                  --------------------------
	.section	.nv.info,"",@"SHT_CUDA_INFO"
	.align	4


	//----- nvinfo : EIATTR_REGCOUNT
	.align		4
        /*0000*/ 	.byte	0x04, 0x2f
        /*0002*/ 	.short	(.L_15 - .L_14)
	.align		4
.L_14:
        /*0004*/ 	.word	index@(_ZN7cutlass13device_kernelINS_4gemm6kernel13GemmUniversalIN4cute5tupleIJiiiiEEENS1_10collective13CollectiveMmaINS1_34MainloopSm90TmaGmmaWarpSpecializedILi2ENS5_IJNS4_1CILi2EEENSA_ILi1EEESC_EEENS1_35KernelTmaWarpSpecializedCooperativeEEENS5_IJNSA_ILi192EEENSA_ILi176EEENSA_ILi128EEEEEENS_10bfloat16_tENS5_IJlSC_lEEESK_SL_NS4_8TiledMMAINS4_8MMA_AtomIJNS4_4SM904GMMA27MMA_64x16x16_F32BF16BF16_SSILNSP_5MajorE0ELSR_0ELNSP_7ScaleInE1ELSS_1EEEEEENS4_6LayoutISD_NS5_IJSC_NSA_ILi0EEESW_EEEEENS5_IJNS4_10UnderscoreESZ_SZ_EEEEENS4_13SM90_TMA_LOADENS4_14ComposedLayoutINS4_7SwizzleILi3ELi4ELi3EEENS4_18smem_ptr_flag_bitsILi16EEENSV_INS5_IJNSA_ILi8EEENSA_ILi64EEEEEENS5_IJS19_SC_EEEEEEEvNS4_8identityENS4_23SM90_TMA_LOAD_MULTICASTES1D_vS1E_EENS_8epilogue10collective6detail29Sm90TmaWarpSpecializedAdapterINS1I_15DefaultEpilogueISK_SL_SL_NS1H_6thread17LinearCombinationISK_Li1EffLNS1M_9ScaleType4KindE0ELNS_15FloatRoundStyleE2ESK_EENS1_15EpilogueDefaultEEEEEvvEEEEvNT_6ParamsE)
        /*0008*/ 	.word	0x000000a8


	//----- nvinfo : EIATTR_FRAME_SIZE
	.align		4
.L_15:
        /*000c*/ 	.byte	0x04, 0x11
        /*000e*/ 	.short	(.L_17 - .L_16)
	.align		4
.L_16:
        /*0010*/ 	.word	index@(_ZN7cutlass13device_kernelINS_4gemm6kernel13GemmUniversalIN4cute5tupleIJiiiiEEENS1_10collective13CollectiveMmaINS1_34MainloopSm90TmaGmmaWarpSpecializedILi2ENS5_IJNS4_1CILi2EEENSA_ILi1EEESC_EEENS1_35KernelTmaWarpSpecializedCooperativeEEENS5_IJNSA_ILi192EEENSA_ILi176EEENSA_ILi128EEEEEENS_10bfloat16_tENS5_IJlSC_lEEESK_SL_NS4_8TiledMMAINS4_8MMA_AtomIJNS4_4SM904GMMA27MMA_64x16x16_F32BF16BF16_SSILNSP_5MajorE0ELSR_0ELNSP_7ScaleInE1ELSS_1EEEEEENS4_6LayoutISD_NS5_IJSC_NSA_ILi0EEESW_EEEEENS5_IJNS4_10UnderscoreESZ_SZ_EEEEENS4_13SM90_TMA_LOADENS4_14ComposedLayoutINS4_7SwizzleILi3ELi4ELi3EEENS4_18smem_ptr_flag_bitsILi16EEENSV_INS5_IJNSA_ILi8EEENSA_ILi64EEEEEENS5_IJS19_SC_EEEEEEEvNS4_8identityENS4_23SM90_TMA_LOAD_MULTICASTES1D_vS1E_EENS_8epilogue10collective6detail29Sm90TmaWarpSpecializedAdapterINS1I_15DefaultEpilogueISK_SL_SL_NS1H_6thread17LinearCombinationISK_Li1EffLNS1M_9ScaleType4KindE0ELNS_15FloatRoundStyleE2ESK_EENS1_15EpilogueDefaultEEEEEvvEEEEvNT_6ParamsE)
        /*0014*/ 	.word	0x00000008


	//----- nvinfo : EIATTR_MIN_STACK_SIZE
	.align		4
.L_17:
        /*0018*/ 	.byte	0x04, 0x12
        /*001a*/ 	.short	(.L_19 - .L_18)
	.align		4
.L_18:
        /*001c*/ 	.word	index@(_ZN7cutlass13device_kernelINS_4gemm6kernel13GemmUniversalIN4cute5tupleIJiiiiEEENS1_10collective13CollectiveMmaINS1_34MainloopSm90TmaGmmaWarpSpecializedILi2ENS5_IJNS4_1CILi2EEENSA_ILi1EEESC_EEENS1_35KernelTmaWarpSpecializedCooperativeEEENS5_IJNSA_ILi192EEENSA_ILi176EEENSA_ILi128EEEEEENS_10bfloat16_tENS5_IJlSC_lEEESK_SL_NS4_8TiledMMAINS4_8MMA_AtomIJNS4_4SM904GMMA27MMA_64x16x16_F32BF16BF16_SSILNSP_5MajorE0ELSR_0ELNSP_7ScaleInE1ELSS_1EEEEEENS4_6LayoutISD_NS5_IJSC_NSA_ILi0EEESW_EEEEENS5_IJNS4_10UnderscoreESZ_SZ_EEEEENS4_13SM90_TMA_LOADENS4_14ComposedLayoutINS4_7SwizzleILi3ELi4ELi3EEENS4_18smem_ptr_flag_bitsILi16EEENSV_INS5_IJNSA_ILi8EEENSA_ILi64EEEEEENS5_IJS19_SC_EEEEEEEvNS4_8identityENS4_23SM90_TMA_LOAD_MULTICASTES1D_vS1E_EENS_8epilogue10collective6detail29Sm90TmaWarpSpecializedAdapterINS1I_15DefaultEpilogueISK_SL_SL_NS1H_6thread17LinearCombinationISK_Li1EffLNS1M_9ScaleType4KindE0ELNS_15FloatRoundStyleE2ESK_EENS1_15EpilogueDefaultEEEEEvvEEEEvNT_6ParamsE)
        /*0020*/ 	.word	0x00000008
.L_19:


//--------------------- .nv.compat                --------------------------
	.section	.nv.compat,"",@"SHT_CUDA_COMPAT_INFO"
	.align	4
        /*0000*/ 	.byte	0x02, 0x09, 0x01, 0x00, 0x02, 0x02, 0x04, 0x00, 0x02, 0x05, 0x05, 0x00, 0x03, 0x07, 0x01, 0x01
        /*0010*/ 	.byte	0x02, 0x03, 0x01, 0x00, 0x02, 0x06, 0x01, 0x00, 0x04, 0x0b, 0x08, 0x00, 0x00, 0x00, 0x00, 0x00
        /*0020*/ 	.byte	0x00, 0x00, 0x00, 0x00


//--------------------- .nv.info._ZN7cutlass13device_kernelINS_4gemm6kernel13GemmUniversalIN4cute5tupleIJiiiiEEENS1_10collective13CollectiveMmaINS1_34MainloopSm90TmaGmmaWarpSpecializedILi2ENS5_IJNS4_1CILi2EEENSA_ILi1EEESC_EEENS1_35KernelTmaWarpSpecializedCooperativeEEENS5_IJNSA_ILi192EEENSA_ILi176EEENSA_ILi128EEEEEENS_10bfloat16_tENS5_IJlSC_lEEESK_SL_NS4_8TiledMMAINS4_8MMA_AtomIJNS4_4SM904GMMA27MMA_64x16x16_F32BF16BF16_SSILNSP_5MajorE0ELSR_0ELNSP_7ScaleInE1ELSS_1EEEEEENS4_6LayoutISD_NS5_IJSC_NSA_ILi0EEESW_EEEEENS5_IJNS4_10UnderscoreESZ_SZ_EEEEENS4_13SM90_TMA_LOADENS4_14ComposedLayoutINS4_7SwizzleILi3ELi4ELi3EEENS4_18smem_ptr_flag_bitsILi16EEENSV_INS5_IJNSA_ILi8EEENSA_ILi64EEEEEENS5_IJS19_SC_EEEEEEEvNS4_8identityENS4_23SM90_TMA_LOAD_MULTICASTES1D_vS1E_EENS_8epilogue10collective6detail29Sm90TmaWarpSpecializedAdapterINS1I_15DefaultEpilogueISK_SL_SL_NS1H_6thread17LinearCombinationISK_Li1EffLNS1M_9ScaleType4KindE0ELNS_15FloatRoundStyleE2ESK_EENS1_15EpilogueDefaultEEEEEvvEEEEvNT_6ParamsE --------------------------
	.section	.nv.info._ZN7cutlass13device_kernelINS_4gemm6kernel13GemmUniversalIN4cute5tupleIJiiiiEEENS1_10collective13CollectiveMmaINS1_34MainloopSm90TmaGmmaWarpSpecializedILi2ENS5_IJNS4_1CILi2EEENSA_ILi1EEESC_EEENS1_35KernelTmaWarpSpecializedCooperativeEEENS5_IJNSA_ILi192EEENSA_ILi176EEENSA_ILi128EEEEEENS_10bfloat16_tENS5_IJlSC_lEEESK_SL_NS4_8TiledMMAINS4_8MMA_AtomIJNS4_4SM904GMMA27MMA_64x16x16_F32BF16BF16_SSILNSP_5MajorE0ELSR_0ELNSP_7ScaleInE1ELSS_1EEEEEENS4_6LayoutISD_NS5_IJSC_NSA_ILi0EEESW_EEEEENS5_IJNS4_10UnderscoreESZ_SZ_EEEEENS4_13SM90_TMA_LOADENS4_14ComposedLayoutINS4_7SwizzleILi3ELi4ELi3EEENS4_18smem_ptr_flag_bitsILi16EEENSV_INS5_IJNSA_ILi8EEENSA_ILi64EEEEEENS5_IJS19_SC_EEEEEEEvNS4_8identityENS4_23SM90_TMA_LOAD_MULTICASTES1D_vS1E_EENS_8epilogue10collective6detail29Sm90TmaWarpSpecializedAdapterINS1I_15DefaultEpilogueISK_SL_SL_NS1H_6thread17LinearCombinationISK_Li1EffLNS1M_9ScaleType4KindE0ELNS_15FloatRoundStyleE2ESK_EENS1_15EpilogueDefaultEEEEEvvEEEEvNT_6ParamsE,"",@"SHT_CUDA_INFO"
	.sectionflags	@""
	.align	4


	//----- nvinfo : EIATTR_CUDA_API_VERSION
	.align		4
        /*0000*/ 	.byte	0x04, 0x37
        /*0002*/ 	.short	(.L_21 - .L_20)
.L_20:
        /*0004*/ 	.word	0x00000082


	//----- nvinfo : EIATTR_KPARAM_INFO
	.align		4
.L_21:
        /*0008*/ 	.byte	0x04, 0x17
        /*000a*/ 	.short	(.L_23 - .L_22)
.L_22:
        /*000c*/ 	.word	0x00000000
        /*0010*/ 	.short	0x0000
        /*0012*/ 	.short	0x0070
        /*0014*/ 	.byte	0x00, 0xf0, 0x01, 0x10


	//----- nvinfo : EIATTR_SPARSE_MMA_MASK
	.align		4
.L_23:
        /*0018*/ 	.byte	0x03, 0x50
        /*001a*/ 	.short	0x0000


	//----- nvinfo : EIATTR_MAXREG_COUNT
	.align		4
        /*001c*/ 	.byte	0x03, 0x1b
        /*001e*/ 	.short	0x00a8


	//----- nvinfo : EIATTR_NUM_BARRIERS
	.align		4
        /*0020*/ 	.byte	0x02, 0x4c
        /*0022*/ 	.byte	0x01
	.zero		1


	//----- nvinfo : EIATTR_EXTERNS
	.align		4
        /*0024*/ 	.byte	0x04, 0x0f
        /*0026*/ 	.short	(.L_25 - .L_24)


	//   ....[0]....
	.align		4
.L_24:
        /*0028*/ 	.word	index@(__assertfail)


	//----- nvinfo : EIATTR_ANNOTATIONS
	.align		4
.L_25:
        /*002c*/ 	.byte	0x04, 0x55
        /*002e*/ 	.short	(.L_27 - .L_26)


	//   ....[0]....
.L_26:
        /*0030*/ 	.word	0x00000001
        /*0034*/ 	.byte	0x70, 0x09, 0x00, 0x00, 0x01, 0x00, 0x00, 0x00, 0xa0, 0x09, 0x00, 0x00, 0x01, 0x00, 0x00, 0x00
        /*0044*/ 	.byte	0x80, 0x0e, 0x00, 0x00, 0x01, 0x00, 0x00, 0x00, 0x90, 0x0e, 0x00, 0x00, 0x01, 0x00, 0x00, 0x00
        /*0054*/ 	.byte	0xa0, 0x9f, 0x00, 0x00, 0x01, 0x00, 0x00, 0x00, 0xf0, 0x9f, 0x00, 0x00, 0x01, 0x00, 0x00, 0x00
        /*0064*/ 	.byte	0x40, 0x4a, 0x01, 0x00, 0x01, 0x00, 0x00, 0x00, 0x20, 0x50, 0x01, 0x00, 0x01, 0x00, 0x00, 0x00
        /*0074*/ 	.byte	0x30, 0x50, 0x01, 0x00


	//----- nvinfo : EIATTR_MERCURY_ISA_VERSION
	.align		4
.L_27:
        /*0078*/ 	.byte	0x03, 0x5f
        /*007a*/ 	.short	0x0101


	//----- nvinfo : EIATTR_INT_WARP_WIDE_INSTR_OFFSETS
	.align		4
        /*007c*/ 	.byte	0x04, 0x31
        /*007e*/ 	.short	(.L_29 - .L_28)


	//   ....[0]....
.L_28:
        /*0080*/ 	.word	0x00000440


	//   ....[1]....
        /*0084*/ 	.word	0x00000460


	//   ....[2]....
        /*0088*/ 	.word	0x00000620


	//----- nvinfo : EIATTR_COOP_GROUP_MASK_REGIDS
	.align		4
.L_29:
        /*008c*/ 	.byte	0x04, 0x29
        /*008e*/ 	.short	(.L_31 - .L_30)


	//   ....[0]....
.L_30:
        /*0090*/ 	.word	0xffffffff


	//   ....[1]....
        /*0094*/ 	.word	0xffffffff


	//   ....[2]....
        /*0098*/ 	.word	0xffffffff


	//   ....[3]....
        /*009c*/ 	.word	0xffffffff


	//   ....[4]....
        /*00a0*/ 	.word	0xffffffff


	//   ....[5]....
        /*00a4*/ 	.word	0xffffffff


	//----- nvinfo : EIATTR_COOP_GROUP_INSTR_OFFSETS
	.align		4
.L_31:
        /*00a8*/ 	.byte	0x04, 0x28
        /*00aa*/ 	.short	(.L_33 - .L_32)


	//   ....[0]....
.L_32:
        /*00ac*/ 	.word	0x00000070


	//   ....[1]....
        /*00b0*/ 	.word	0x00000080


	//   ....[2]....
        /*00b4*/ 	.word	0x00000140


	//   ....[3]....
        /*00b8*/ 	.word	0x000002a0


	//   ....[4]....
        /*00bc*/ 	.word	0x000007c0


	//   ....[5]....
        /*00c0*/ 	.word	0x00001270


	//----- nvinfo : EIATTR_REG_RECONFIG
	.align		4
.L_33:
        /*00c4*/ 	.byte	0x01, 0x54
	.zero		2


	//----- nvinfo : EIATTR_SYSCALL_OFFSETS
	.align		4
        /*00c8*/ 	.byte	0x04, 0x46
        /*00ca*/ 	.short	(.L_35 - .L_34)


	//   ....[0]....
.L_34:
        /*00cc*/ 	.word	0x00001420


	//----- nvinfo : EIATTR_MBARRIER_INSTR_OFFSETS
	.align		4
.L_35:
        /*00d0*/ 	.byte	0x04, 0x39
        /*00d2*/ 	.short	(.L_37 - .L_36)


	//   ....[0]....
.L_36:
        /*00d4*/ 	.word	0x00000240
        /*00d8*/ 	.word	0x000000ff
        /*00dc*/ 	.word	0x00000000
        /*00e0*/ 	.short	0x0100
        /*00e2*/ 	.byte	0x08
	.zero		1


	//   ....[1]....
        /*00e4*/ 	.word	0x00000250
        /*00e8*/ 	.word	0x000000ff
        /*00ec*/ 	.word	0x00000010
        /*00f0*/ 	.short	0x0100
        /*00f2*/ 	.byte	0x08
	.zero		1


	//   ....[2]....
        /*00f4*/ 	.word	0x00000260
        /*00f8*/ 	.word	0x000000ff
        /*00fc*/ 	.word	0x00000008
        /*0100*/ 	.short	0x0100
        /*0102*/ 	.byte	0x08
	.zero		1


	//   ....[3]....
        /*0104*/ 	.word	0x00000270
        /*0108*/ 	.word	0x000000ff
        /*010c*/ 	.word	0x00000018
        /*0110*/ 	.short	0x0100
        /*0112*/ 	.byte	0x08
	.zero		1


	//   ....[4]....
        /*0114*/ 	.word	0x000006b0
        /*0118*/ 	.word	0x000000ff
        /*011c*/ 	.word	0x00000030
        /*0120*/ 	.short	0x0100
        /*0122*/ 	.byte	0x06
	.zero		1


	//   ....[5]....
        /*0124*/ 	.word	0x00000750
        /*0128*/ 	.word	0x000000ff
        /*012c*/ 	.word	0x00000038
        /*0130*/ 	.short	0x0100
        /*0132*/ 	.byte	0x06
	.zero		1


	//   ....[6]....
        /*0134*/ 	.word	0x000014a0
        /*0138*/ 	.word	0x00000003
        /*013c*/ 	.word	0x00000000
        /*0140*/ 	.short	0x010a
        /*0142*/ 	.byte	0x3f
	.zero		1


	//   ....[7]....
        /*0144*/ 	.word	0x000014e0
        /*0148*/ 	.word	0x00000003
        /*014c*/ 	.word	0x00000000
        /*0150*/ 	.short	0x010a
        /*0152*/ 	.byte	0x3f
	.zero		1


	//   ....[8]....
        /*0154*/ 	.word	0x00005920
        /*0158*/ 	.word	0x000000ff
        /*015c*/ 	.word	0x00000000
        /*0160*/ 	.short	0x010a
        /*0162*/ 	.byte	0x04
	.zero		1


	//   ....[9]....
        /*0164*/ 	.word	0x00005960
        /*0168*/ 	.word	0x000000ff
        /*016c*/ 	.word	0x00000000
        /*0170*/ 	.short	0x010a
        /*0172*/ 	.byte	0x04
	.zero		1


	//   ....[10]....
        /*0174*/ 	.word	0x00009db0
        /*0178*/ 	.word	0x00000005
        /*017c*/ 	.word	0x00000000
        /*0180*/ 	.short	0x0101
        /*0182*/ 	.byte	0x3f
	.zero		1


	//   ....[11]....
        /*0184*/ 	.word	0x00009f60
        /*0188*/ 	.word	0x00000003
        /*018c*/ 	.word	0x00000000
        /*0190*/ 	.short	0x0101
        /*0192*/ 	.byte	0x3f
	.zero		1


	//   ....[12]....
        /*0194*/ 	.word	0x00015960
        /*0198*/ 	.word	0x0000000f
        /*019c*/ 	.word	0x00000010
        /*01a0*/ 	.short	0x010a
        /*01a2*/ 	.byte	0x3f
	.zero		1


	//   ....[13]....
        /*01a4*/ 	.word	0x00015e00
        /*01a8*/ 	.word	0x00000003
        /*01ac*/ 	.word	0x00000038
        /*01b0*/ 	.short	0x0101
        /*01b2*/ 	.byte	0x3f
	.zero		1


	//   ....[14]....
        /*01b4*/ 	.word	0x00016530
        /*01b8*/ 	.word	0x00000007
        /*01bc*/ 	.word	0x00000000
        /*01c0*/ 	.short	0x010a
        /*01c2*/ 	.byte	0x3f
	.zero		1


	//   ....[15]....
        /*01c4*/ 	.word	0x000165b0
        /*01c8*/ 	.word	0x00000003
        /*01cc*/ 	.word	0x00000000
        /*01d0*/ 	.short	0x010a
        /*01d2*/ 	.byte	0x3f
	.zero		1


	//   ....[16]....
        /*01d4*/ 	.word	0x00016610
        /*01d8*/ 	.word	0x00000003
        /*01dc*/ 	.word	0x00000000
        /*01e0*/ 	.short	0x010a
        /*01e2*/ 	.byte	0x3f
	.zero		1


	//   ....[17]....
        /*01e4*/ 	.word	0x00016670
        /*01e8*/ 	.word	0x00000006
        /*01ec*/ 	.word	0x00000000
        /*01f0*/ 	.short	0x010a
        /*01f2*/ 	.byte	0x3f
	.zero		1


	//   ....[18]....
        /*01f4*/ 	.word	0x00016740
        /*01f8*/ 	.word	0x0000000f
        /*01fc*/ 	.word	0x00000010
        /*0200*/ 	.short	0x010a
        /*0202*/ 	.byte	0x3f
	.zero		1


	//   ....[19]....
        /*0204*/ 	.word	0x00016810
        /*0208*/ 	.word	0x00000007
        /*020c*/ 	.word	0x00000000
        /*0210*/ 	.short	0x010a
        /*0212*/ 	.byte	0x3f
	.zero		1


	//----- nvinfo : EIATTR_NUM_MBARRIERS
	.align		4
.L_37:
        /*0214*/ 	.byte	0x03, 0x38
        /*0216*/ 	.short	0x0006


	//----- nvinfo : EIATTR_EXIT_INSTR_OFFSETS
	.align		4
        /*0218*/ 	.byte	0x04, 0x1c
        /*021a*/ 	.short	(.L_39 - .L_38)


	//   ....[0]....
.L_38:
        /*021c*/ 	.word	0x00000910


	//   ....[1]....
        /*0220*/ 	.word	0x00001180


	//   ....[2]....
        /*0224*/ 	.word	0x00015060


	//   ....[3]....
        /*0228*/ 	.word	0x000155f0


	//   ....[4]....
        /*022c*/ 	.word	0x00016600


	//----- nvinfo : EIATTR_MAX_THREADS
	.align		4
.L_39:
        /*0230*/ 	.byte	0x04, 0x05
        /*0232*/ 	.short	(.L_41 - .L_40)
.L_40:
        /*0234*/ 	.word	0x00000180
        /*0238*/ 	.word	0x00000001
        /*023c*/ 	.word	0x00000001


	//----- nvinfo : EIATTR_CRS_STACK_SIZE
	.align		4
.L_41:
        /*0240*/ 	.byte	0x04, 0x1e
        /*0242*/ 	.short	(.L_43 - .L_42)
.L_42:
        /*0244*/ 	.word	0x00000000


	//----- nvinfo : EIATTR_CBANK_PARAM_SIZE
	.align		4
.L_43:
        /*0248*/ 	.byte	0x03, 0x19
        /*024a*/ 	.short	0x0470


	//----- nvinfo : EIATTR_PARAM_CBANK
	.align		4
        /*024c*/ 	.byte	0x04, 0x0a
        /*024e*/ 	.short	(.L_45 - .L_44)
	.align		4
.L_44:
        /*0250*/ 	.word	index@(.nv.constant0._ZN7cutlass13device_kernelINS_4gemm6kernel13GemmUniversalIN4cute5tupleIJiiiiEEENS1_10collective13CollectiveMmaINS1_34MainloopSm90TmaGmmaWarpSpecializedILi2ENS5_IJNS4_1CILi2EEENSA_ILi1EEESC_EEENS1_35KernelTmaWarpSpecializedCooperativeEEENS5_IJNSA_ILi192EEENSA_ILi176EEENSA_ILi128EEEEEENS_10bfloat16_tENS5_IJlSC_lEEESK_SL_NS4_8TiledMMAINS4_8MMA_AtomIJNS4_4SM904GMMA27MMA_64x16x16_F32BF16BF16_SSILNSP_5MajorE0ELSR_0ELNSP_7ScaleInE1ELSS_1EEEEEENS4_6LayoutISD_NS5_IJSC_NSA_ILi0EEESW_EEEEENS5_IJNS4_10UnderscoreESZ_SZ_EEEEENS4_13SM90_TMA_LOADENS4_14ComposedLayoutINS4_7SwizzleILi3ELi4ELi3EEENS4_18smem_ptr_flag_bitsILi16EEENSV_INS5_IJNSA_ILi8EEENSA_ILi64EEEEEENS5_IJS19_SC_EEEEEEEvNS4_8identityENS4_23SM90_TMA_LOAD_MULTICASTES1D_vS1E_EENS_8epilogue10collective6detail29Sm90TmaWarpSpecializedAdapterINS1I_15DefaultEpilogueISK_SL_SL_NS1H_6thread17LinearCombinationISK_Li1EffLNS1M_9ScaleType4KindE0ELNS_15FloatRoundStyleE2ESK_EENS1_15EpilogueDefaultEEEEEvvEEEEvNT_6ParamsE)
        /*0254*/ 	.short	0x0210
        /*0256*/ 	.short	0x0470


	//----- nvinfo : EIATTR_SW_WAR
	.align		4
.L_45:
        /*0258*/ 	.byte	0x04, 0x36
        /*025a*/ 	.short	(.L_47 - .L_46)
.L_46:
        /*025c*/ 	.word	0x00000008
.L_47:


//--------------------- .nv.callgraph             --------------------------
	.section	.nv.callgraph,"",@"SHT_CUDA_CALLGRAPH"
	.align	4
	.sectionentsize	8
	.align		4
        /*0000*/ 	.word	0x00000000
	.align		4
        /*0004*/ 	.word	0xffffffff
	.align		4
        /*0008*/ 	.word	index@(_ZN7cutlass13device_kernelINS_4gemm6kernel13GemmUniversalIN4cute5tupleIJiiiiEEENS1_10collective13CollectiveMmaINS1_34MainloopSm90TmaGmmaWarpSpecializedILi2ENS5_IJNS4_1CILi2EEENSA_ILi1EEESC_EEENS1_35KernelTmaWarpSpecializedCooperativeEEENS5_IJNSA_ILi192EEENSA_ILi176EEENSA_ILi128EEEEEENS_10bfloat16_tENS5_IJlSC_lEEESK_SL_NS4_8TiledMMAINS4_8MMA_AtomIJNS4_4SM904GMMA27MMA_64x16x16_F32BF16BF16_SSILNSP_5MajorE0ELSR_0ELNSP_7ScaleInE1ELSS_1EEEEEENS4_6LayoutISD_NS5_IJSC_NSA_ILi0EEESW_EEEEENS5_IJNS4_10UnderscoreESZ_SZ_EEEEENS4_13SM90_TMA_LOADENS4_14ComposedLayoutINS4_7SwizzleILi3ELi4ELi3EEENS4_18smem_ptr_flag_bitsILi16EEENSV_INS5_IJNSA_ILi8EEENSA_ILi64EEEEEENS5_IJS19_SC_EEEEEEEvNS4_8identityENS4_23SM90_TMA_LOAD_MULTICASTES1D_vS1E_EENS_8epilogue10collective6detail29Sm90TmaWarpSpecializedAdapterINS1I_15DefaultEpilogueISK_SL_SL_NS1H_6thread17LinearCombinationISK_Li1EffLNS1M_9ScaleType4KindE0ELNS_15FloatRoundStyleE2ESK_EENS1_15EpilogueDefaultEEEEEvvEEEEvNT_6ParamsE)
	.align		4
        /*000c*/ 	.word	index@(__assertfail)
	.align		4
        /*0010*/ 	.word	0x00000000
	.align		4
        /*0014*/ 	.word	0xfffffffe
	.align		4
        /*0018*/ 	.word	0x00000000
	.align		4
        /*001c*/ 	.word	0xfffffffd
	.align		4
        /*0020*/ 	.word	0x00000000
	.align		4
        /*0024*/ 	.word	0xfffffffc


//--------------------- .nv.constant4             --------------------------
	.section	.nv.constant4,"a",@progbits
	.align	8
	.align		8
.nv.constant4:
        /*0000*/ 	.dword	__assertfail
	.align		8
        /*0008*/ 	.dword	__unnamed_1
	.align		8
        /*0010*/ 	.dword	_ZN40_INTERNAL_ca31d392_4_k_cu_825dbfad_131674cuda3std3__45__cpo5beginE
	.align		8
        /*0018*/ 	.dword	_ZN40_INTERNAL_ca31d392_4_k_cu_825dbfad_131674cuda3std3__45__cpo3endE
	.align		8
        /*0020*/ 	.dword	_ZN40_INTERNAL_ca31d392_4_k_cu_825dbfad_131674cuda3std3__45__cpo6cbeginE
	.align		8
        /*0028*/ 	.dword	_ZN40_INTERNAL_ca31d392_4_k_cu_825dbfad_131674cuda3std3__45__cpo4cendE
	.align		8
        /*0030*/ 	.dword	_ZN40_INTERNAL_ca31d392_4_k_cu_825dbfad_131674cuda3std3__442_GLOBAL__N__ca31d392_4_k_cu_825dbfad_131676ignoreE
	.align		8
        /*0038*/ 	.dword	_ZN40_INTERNAL_ca31d392_4_k_cu_825dbfad_131674cuda3std3__419piecewise_constructE
	.align		8
        /*0040*/ 	.dword	_ZN40_INTERNAL_ca31d392_4_k_cu_825dbfad_131674cuda3std3__48in_placeE
	.align		8
        /*0048*/ 	.dword	_ZN40_INTERNAL_ca31d392_4_k_cu_825dbfad_131674cuda3std6ranges3__45__cpo4swapE
	.align		8
        /*0050*/ 	.dword	_ZN40_INTERNAL_ca31d392_4_k_cu_825dbfad_131674cuda3std6ranges3__45__cpo9iter_moveE
	.align		8
        /*0058*/ 	.dword	_ZN40_INTERNAL_ca31d392_4_k_cu_825dbfad_131674cute7productE
	.align		8
        /*0060*/ 	.dword	_ZN40_INTERNAL_ca31d392_4_k_cu_825dbfad_131674cute1_E
	.align		8
        /*0068*/ 	.dword	$str$22
	.align		8
        /*0070*/ 	.dword	$str$23


//--------------------- .text._ZN7cutlass13device_kernelINS_4gemm6kernel13GemmUniversalIN4cute5tupleIJiiiiEEENS1_10collective13CollectiveMmaINS1_34MainloopSm90TmaGmmaWarpSpecializedILi2ENS5_IJNS4_1CILi2EEENSA_ILi1EEESC_EEENS1_35KernelTmaWarpSpecializedCooperativeEEENS5_IJNSA_ILi192EEENSA_ILi176EEENSA_ILi128EEEEEENS_10bfloat16_tENS5_IJlSC_lEEESK_SL_NS4_8TiledMMAINS4_8MMA_AtomIJNS4_4SM904GMMA27MMA_64x16x16_F32BF16BF16_SSILNSP_5MajorE0ELSR_0ELNSP_7ScaleInE1ELSS_1EEEEEENS4_6LayoutISD_NS5_IJSC_NSA_ILi0EEESW_EEEEENS5_IJNS4_10UnderscoreESZ_SZ_EEEEENS4_13SM90_TMA_LOADENS4_14ComposedLayoutINS4_7SwizzleILi3ELi4ELi3EEENS4_18smem_ptr_flag_bitsILi16EEENSV_INS5_IJNSA_ILi8EEENSA_ILi64EEEEEENS5_IJS19_SC_EEEEEEEvNS4_8identityENS4_23SM90_TMA_LOAD_MULTICASTES1D_vS1E_EENS_8epilogue10collective6detail29Sm90TmaWarpSpecializedAdapterINS1I_15DefaultEpilogueISK_SL_SL_NS1H_6thread17LinearCombinationISK_Li1EffLNS1M_9ScaleType4KindE0ELNS_15FloatRoundStyleE2ESK_EENS1_15EpilogueDefaultEEEEEvvEEEEvNT_6ParamsE --------------------------
	.section	.text._ZN7cutlass13device_kernelINS_4gemm6kernel13GemmUniversalIN4cute5tupleIJiiiiEEENS1_10collective13CollectiveMmaINS1_34MainloopSm90TmaGmmaWarpSpecializedILi2ENS5_IJNS4_1CILi2EEENSA_ILi1EEESC_EEENS1_35KernelTmaWarpSpecializedCooperativeEEENS5_IJNSA_ILi192EEENSA_ILi176EEENSA_ILi128EEEEEENS_10bfloat16_tENS5_IJlSC_lEEESK_SL_NS4_8TiledMMAINS4_8MMA_AtomIJNS4_4SM904GMMA27MMA_64x16x16_F32BF16BF16_SSILNSP_5MajorE0ELSR_0ELNSP_7ScaleInE1ELSS_1EEEEEENS4_6LayoutISD_NS5_IJSC_NSA_ILi0EEESW_EEEEENS5_IJNS4_10UnderscoreESZ_SZ_EEEEENS4_13SM90_TMA_LOADENS4_14ComposedLayoutINS4_7SwizzleILi3ELi4ELi3EEENS4_18smem_ptr_flag_bitsILi16EEENSV_INS5_IJNSA_ILi8EEENSA_ILi64EEEEEENS5_IJS19_SC_EEEEEEEvNS4_8identityENS4_23SM90_TMA_LOAD_MULTICASTES1D_vS1E_EENS_8epilogue10collective6detail29Sm90TmaWarpSpecializedAdapterINS1I_15DefaultEpilogueISK_SL_SL_NS1H_6thread17LinearCombinationISK_Li1EffLNS1M_9ScaleType4KindE0ELNS_15FloatRoundStyleE2ESK_EENS1_15EpilogueDefaultEEEEEvvEEEEvNT_6ParamsE,"ax",@progbits
	.align	128
.text._ZN7cutlass13device_kernelINS_4gemm6kernel13GemmUniversalIN4cute5tupleIJiiiiEEENS1_10collective13CollectiveMmaINS1_34MainloopSm90TmaGmmaWarpSpecializedILi2ENS5_IJNS4_1CILi2EEENSA_ILi1EEESC_EEENS1_35KernelTmaWarpSpecializedCooperativeEEENS5_IJNSA_ILi192EEENSA_ILi176EEENSA_ILi128EEEEEENS_10bfloat16_tENS5_IJlSC_lEEESK_SL_NS4_8TiledMMAINS4_8MMA_AtomIJNS4_4SM904GMMA27MMA_64x16x16_F32BF16BF16_SSILNSP_5MajorE0ELSR_0ELNSP_7ScaleInE1ELSS_1EEEEEENS4_6LayoutISD_NS5_IJSC_NSA_ILi0EEESW_EEEEENS5_IJNS4_10UnderscoreESZ_SZ_EEEEENS4_13SM90_TMA_LOADENS4_14ComposedLayoutINS4_7SwizzleILi3ELi4ELi3EEENS4_18smem_ptr_flag_bitsILi16EEENSV_INS5_IJNSA_ILi8EEENSA_ILi64EEEEEENS5_IJS19_SC_EEEEEEEvNS4_8identityENS4_23SM90_TMA_LOAD_MULTICASTES1D_vS1E_EENS_8epilogue10collective6detail29Sm90TmaWarpSpecializedAdapterINS1I_15DefaultEpilogueISK_SL_SL_NS1H_6thread17LinearCombinationISK_Li1EffLNS1M_9ScaleType4KindE0ELNS_15FloatRoundStyleE2ESK_EENS1_15EpilogueDefaultEEEEEvvEEEEvNT_6ParamsE:
        .type           _ZN7cutlass13device_kernelINS_4gemm6kernel13GemmUniversalIN4cute5tupleIJiiiiEEENS1_10collective13CollectiveMmaINS1_34MainloopSm90TmaGmmaWarpSpecializedILi2ENS5_IJNS4_1CILi2EEENSA_ILi1EEESC_EEENS1_35KernelTmaWarpSpecializedCooperativeEEENS5_IJNSA_ILi192EEENSA_ILi176EEENSA_ILi128EEEEEENS_10bfloat16_tENS5_IJlSC_lEEESK_SL_NS4_8TiledMMAINS4_8MMA_AtomIJNS4_4SM904GMMA27MMA_64x16x16_F32BF16BF16_SSILNSP_5MajorE0ELSR_0ELNSP_7ScaleInE1ELSS_1EEEEEENS4_6LayoutISD_NS5_IJSC_NSA_ILi0EEESW_EEEEENS5_IJNS4_10UnderscoreESZ_SZ_EEEEENS4_13SM90_TMA_LOADENS4_14ComposedLayoutINS4_7SwizzleILi3ELi4ELi3EEENS4_18smem_ptr_flag_bitsILi16EEENSV_INS5_IJNSA_ILi8EEENSA_ILi64EEEEEENS5_IJS19_SC_EEEEEEEvNS4_8identityENS4_23SM90_TMA_LOAD_MULTICASTES1D_vS1E_EENS_8epilogue10collective6detail29Sm90TmaWarpSpecializedAdapterINS1I_15DefaultEpilogueISK_SL_SL_NS1H_6thread17LinearCombinationISK_Li1EffLNS1M_9ScaleType4KindE0ELNS_15FloatRoundStyleE2ESK_EENS1_15EpilogueDefaultEEEEEvvEEEEvNT_6ParamsE,@function
        .size           _ZN7cutlass13device_kernelINS_4gemm6kernel13GemmUniversalIN4cute5tupleIJiiiiEEENS1_10collective13CollectiveMmaINS1_34MainloopSm90TmaGmmaWarpSpecializedILi2ENS5_IJNS4_1CILi2EEENSA_ILi1EEESC_EEENS1_35KernelTmaWarpSpecializedCooperativeEEENS5_IJNSA_ILi192EEENSA_ILi176EEENSA_ILi128EEEEEENS_10bfloat16_tENS5_IJlSC_lEEESK_SL_NS4_8TiledMMAINS4_8MMA_AtomIJNS4_4SM904GMMA27MMA_64x16x16_F32BF16BF16_SSILNSP_5MajorE0ELSR_0ELNSP_7ScaleInE1ELSS_1EEEEEENS4_6LayoutISD_NS5_IJSC_NSA_ILi0EEESW_EEEEENS5_IJNS4_10UnderscoreESZ_SZ_EEEEENS4_13SM90_TMA_LOADENS4_14ComposedLayoutINS4_7SwizzleILi3ELi4ELi3EEENS4_18smem_ptr_flag_bitsILi16EEENSV_INS5_IJNSA_ILi8EEENSA_ILi64EEEEEENS5_IJS19_SC_EEEEEEEvNS4_8identityENS4_23SM90_TMA_LOAD_MULTICASTES1D_vS1E_EENS_8epilogue10collective6detail29Sm90TmaWarpSpecializedAdapterINS1I_15DefaultEpilogueISK_SL_SL_NS1H_6thread17LinearCombinationISK_Li1EffLNS1M_9ScaleType4KindE0ELNS_15FloatRoundStyleE2ESK_EENS1_15EpilogueDefaultEEEEEvvEEEEvNT_6ParamsE,(.L_x_415 - _ZN7cutlass13device_kernelINS_4gemm6kernel13GemmUniversalIN4cute5tupleIJiiiiEEENS1_10collective13CollectiveMmaINS1_34MainloopSm90TmaGmmaWarpSpecializedILi2ENS5_IJNS4_1CILi2EEENSA_ILi1EEESC_EEENS1_35KernelTmaWarpSpecializedCooperativeEEENS5_IJNSA_ILi192EEENSA_ILi176EEENSA_ILi128EEEEEENS_10bfloat16_tENS5_IJlSC_lEEESK_SL_NS4_8TiledMMAINS4_8MMA_AtomIJNS4_4SM904GMMA27MMA_64x16x16_F32BF16BF16_SSILNSP_5MajorE0ELSR_0ELNSP_7ScaleInE1ELSS_1EEEEEENS4_6LayoutISD_NS5_IJSC_NSA_ILi0EEESW_EEEEENS5_IJNS4_10UnderscoreESZ_SZ_EEEEENS4_13SM90_TMA_LOADENS4_14ComposedLayoutINS4_7SwizzleILi3ELi4ELi3EEENS4_18smem_ptr_flag_bitsILi16EEENSV_INS5_IJNSA_ILi8EEENSA_ILi64EEEEEENS5_IJS19_SC_EEEEEEEvNS4_8identityENS4_23SM90_TMA_LOAD_MULTICASTES1D_vS1E_EENS_8epilogue10collective6detail29Sm90TmaWarpSpecializedAdapterINS1I_15DefaultEpilogueISK_SL_SL_NS1H_6thread17LinearCombinationISK_Li1EffLNS1M_9ScaleType4KindE0ELNS_15FloatRoundStyleE2ESK_EENS1_15EpilogueDefaultEEEEEvvEEEEvNT_6ParamsE)
        .other          _ZN7cutlass13device_kernelINS_4gemm6kernel13GemmUniversalIN4cute5tupleIJiiiiEEENS1_10collective13CollectiveMmaINS1_34MainloopSm90TmaGmmaWarpSpecializedILi2ENS5_IJNS4_1CILi2EEENSA_ILi1EEESC_EEENS1_35KernelTmaWarpSpecializedCooperativeEEENS5_IJNSA_ILi192EEENSA_ILi176EEENSA_ILi128EEEEEENS_10bfloat16_tENS5_IJlSC_lEEESK_SL_NS4_8TiledMMAINS4_8MMA_AtomIJNS4_4SM904GMMA27MMA_64x16x16_F32BF16BF16_SSILNSP_5MajorE0ELSR_0ELNSP_7ScaleInE1ELSS_1EEEEEENS4_6LayoutISD_NS5_IJSC_NSA_ILi0EEESW_EEEEENS5_IJNS4_10UnderscoreESZ_SZ_EEEEENS4_13SM90_TMA_LOADENS4_14ComposedLayoutINS4_7SwizzleILi3ELi4ELi3EEENS4_18smem_ptr_flag_bitsILi16EEENSV_INS5_IJNSA_ILi8EEENSA_ILi64EEEEEENS5_IJS19_SC_EEEEEEEvNS4_8identityENS4_23SM90_TMA_LOAD_MULTICASTES1D_vS1E_EENS_8epilogue10collective6detail29Sm90TmaWarpSpecializedAdapterINS1I_15DefaultEpilogueISK_SL_SL_NS1H_6thread17LinearCombinationISK_Li1EffLNS1M_9ScaleType4KindE0ELNS_15FloatRoundStyleE2ESK_EENS1_15EpilogueDefaultEEEEEvvEEEEvNT_6ParamsE,@"STO_CUDA_ENTRY STV_DEFAULT"
_ZN7cutlass13device_kernelINS_4gemm6kernel13GemmUniversalIN4cute5tupleIJiiiiEEENS1_10collective13CollectiveMmaINS1_34MainloopSm90TmaGmmaWarpSpecializedILi2ENS5_IJNS4_1CILi2EEENSA_ILi1EEESC_EEENS1_35KernelTmaWarpSpecializedCooperativeEEENS5_IJNSA_ILi192EEENSA_ILi176EEENSA_ILi128EEEEEENS_10bfloat16_tENS5_IJlSC_lEEESK_SL_NS4_8TiledMMAINS4_8MMA_AtomIJNS4_4SM904GMMA27MMA_64x16x16_F32BF16BF16_SSILNSP_5MajorE0ELSR_0ELNSP_7ScaleInE1ELSS_1EEEEEENS4_6LayoutISD_NS5_IJSC_NSA_ILi0EEESW_EEEEENS5_IJNS4_10UnderscoreESZ_SZ_EEEEENS4_13SM90_TMA_LOADENS4_14ComposedLayoutINS4_7SwizzleILi3ELi4ELi3EEENS4_18smem_ptr_flag_bitsILi16EEENSV_INS5_IJNSA_ILi8EEENSA_ILi64EEEEEENS5_IJS19_SC_EEEEEEEvNS4_8identityENS4_23SM90_TMA_LOAD_MULTICASTES1D_vS1E_EENS_8epilogue10collective6detail29Sm90TmaWarpSpecializedAdapterINS1I_15DefaultEpilogueISK_SL_SL_NS1H_6thread17LinearCombinationISK_Li1EffLNS1M_9ScaleType4KindE0ELNS_15FloatRoundStyleE2ESK_EENS1_15EpilogueDefaultEEEEEvvEEEEvNT_6ParamsE:
[----:B------:R-:W0:Y:S02]  /*0000*/  LDC R1, c[0x0][0x28] ;  /* 0x00000a00ff017b82 */ /* 0x000e240000000800 */
[----:B0-----:R-:W-:Y:S01]  /*0010*/  VIADD R1, R1, 0xfffffff8 ;  /* 0xfffffff801017836 */ /* 0x001fe20000000000 */
[----:B------:R-:W0:Y:S01]  /*0020*/  S2R R6, SR_TID.X ;  /* 0x0000000000067919 */ /* 0x000e220000002100 */
[----:B------:R-:W-:Y:S01]  /*0030*/  ELECT P0, URZ, PT ;  /* 0x00000000003f782f */ /* 0x000fe20003800000 */
[----:B------:R-:W-:Y:S01]  /*0040*/  BSSY B0, `(.L_x_0) ;  /* 0x000000f000007945 */ /* 0x000fe20003800000 */
[--C-:B0-----:R-:W-:Y:S02]  /*0050*/  SHF.R.U32.HI R0, RZ, 0x5, R6.reuse ;  /* 0x00000005ff007819 */ /* 0x101fe40000011606 */
[----:B------:R-:W-:-:S03]  /*0060*/  SHF.R.U32.HI R3, RZ, 0x7, R6 ;  /* 0x00000007ff037819 */ /* 0x000fc60000011606 */
[----:B------:R-:W0:Y:S04]  /*0070*/  SHFL.IDX PT, R2, R0, RZ, 0x1f ;  /* 0x00001fff00027589 */ /* 0x000e2800000e0000 */
[----:B------:R1:W2:Y:S01]  /*0080*/  SHFL.IDX PT, R5, R3, RZ, 0x1f ;  /* 0x00001fff03057589 */ /* 0x0002a200000e0000 */
[----:B0-----:R-:W-:-:S13]  /*0090*/  ISETP.NE.OR P0, PT, R2, RZ, !P0 ;  /* 0x000000ff0200720c */ /* 0x001fda0004705670 */
[----:B-12---:R-:W-:Y:S05]  /*00a0*/  @P0 BRA `(.L_x_1) ;  /* 0x0000000000200947 */ /* 0x006fea0003800000 */
[----:B------:R-:W-:Y:S02]  /*00b0*/  ULDC.64 UR4, c[0x0][0x198] ;  /* 0x0000660000047ab9 */ /* 0x000fe40000000a00 */
[----:B------:R-:W-:Y:S02]  /*00c0*/  UIADD3 UR6, UP0, UR4, 0xf0, URZ ;  /* 0x000000f004067890 */ /* 0x000fe4000ff1e03f */
[----:B------:R-:W-:Y:S02]  /*00d0*/  UIADD3 UR4, UP1, UR4, 0x1f0, URZ ;  /* 0x000001f004047890 */ /* 0x000fe4000ff3e03f */
[----:B------:R-:W-:Y:S02]  /*00e0*/  UIADD3.X UR7, URZ, UR5, URZ, UP0, !UPT ;  /* 0x000000053f077290 */ /* 0x000fe400087fe43f */
[----:B------:R-:W-:-:S07]  /*00f0*/  UIADD3.X UR5, URZ, UR5, URZ, UP1, !UPT ;  /* 0x000000053f057290 */ /* 0x000fce0008ffe43f */
[----:B------:R0:W-:Y:S02]  /*0100*/  UTMACCTL.PF [UR6] ;  /* 0x00000000060079b9 */ /* 0x0001e40008040000 */
[----:B------:R0:W-:Y:S02]  /*0110*/  UTMACCTL.PF [UR4] ;  /* 0x00000000040079b9 */ /* 0x0001e40008040000 */
[----:B0-----:R-:W-:Y:S01]  /*0120*/  NOP ;  /* 0x0000000000007918 */ /* 0x001fe20000000000 */
.L_x_1:
[----:B------:R-:W-:Y:S05]  /*0130*/  BSYNC B0 ;  /* 0x0000000000007941 */ /* 0x000fea0003800000 */
.L_x_0:
[----:B------:R-:W0:Y:S02]  /*0140*/  SHFL.IDX PT, R3, R0, RZ, 0x1f ;  /* 0x00001fff00037589 */ /* 0x000e2400000e0000 */
[----:B0-----:R-:W-:-:S13]  /*0150*/  ISETP.NE.AND P0, PT, R3, RZ, PT ;  /* 0x000000ff0300720c */ /* 0x001fda0003f05270 */
[----:B------:R-:W-:Y:S05]  /*0160*/  @P0 BRA `(.L_x_2) ;  /* 0x0000000000480947 */ /* 0x000fea0003800000 */
[----:B------:R-:W0:Y:S01]  /*0170*/  S2UR UR8, SR_CgaCtaId ;  /* 0x00000000000879c3 */ /* 0x000e220000008800 */
[----:B------:R-:W-:Y:S01]  /*0180*/  UMOV UR4, 0x400 ;  /* 0x0000040000047882 */ /* 0x000fe20000000000 */
[----:B------:R-:W-:Y:S01]  /*0190*/  UMOV UR5, 0x1 ;  /* 0x0000000100057882 */ /* 0x000fe20000000000 */
[----:B------:R-:W-:Y:S01]  /*01a0*/  UMOV UR6, 0x4 ;  /* 0x0000000400067882 */ /* 0x000fe20000000000 */
[----:B------:R-:W-:Y:S01]  /*01b0*/  ELECT P0, URZ, PT ;  /* 0x00000000003f782f */ /* 0x000fe20003800000 */
[----:B------:R-:W-:-:S04]  /*01c0*/  UIADD3 UR6, -UR6, 0x100000, URZ ;  /* 0x0010000006067890 */ /* 0x000fc8000fffe13f */
[----:B------:R-:W-:Y:S02]  /*01d0*/  USHF.L.U32 UR7, UR6, 0xb, URZ ;  /* 0x0000000b06077899 */ /* 0x000fe4000800063f */
[----:B------:R-:W-:Y:S02]  /*01e0*/  USHF.L.U32 UR6, UR6, 0x1, URZ ;  /* 0x0000000106067899 */ /* 0x000fe4000800063f */
[----:B0-----:R-:W-:Y:S02]  /*01f0*/  ULEA UR8, UR8, UR4, 0x18 ;  /* 0x0000000408087291 */ /* 0x001fe4000f8ec03f */
[----:B------:R-:W-:-:S04]  /*0200*/  UIADD3 UR4, -UR5, 0x100000, URZ ;  /* 0x0010000005047890 */ /* 0x000fc8000fffe13f */
[----:B------:R-:W-:Y:S02]  /*0210*/  USHF.L.U32 UR5, UR4, 0xb, URZ ;  /* 0x0000000b04057899 */ /* 0x000fe4000800063f */
[----:B------:R-:W-:Y:S01]  /*0220*/  USHF.L.U32 UR4, UR4, 0x1, URZ ;  /* 0x0000000104047899 */ /* 0x000fe2000800063f */
[----:B------:R-:W0:Y:S11]  /*0230*/  FENCE.VIEW.ASYNC.S ;  /* 0x00000000000073c6 */ /* 0x000e360000000000 */
[----:B0-----:R0:W1:Y:S01]  /*0240*/  SYNCS.EXCH.64 URZ, [UR8], UR4 ;  /* 0x00000004083f75b2 */ /* 0x0010620008000100 */
[----:B------:R0:W2:Y:S01]  /*0250*/  SYNCS.EXCH.64 URZ, [UR8+0x10], UR6 ;  /* 0x00001006083f75b2 */ /* 0x0000a20008000100 */
[----:B------:R0:W3:Y:S01]  /*0260*/  SYNCS.EXCH.64 URZ, [UR8+0x8], UR4 ;  /* 0x00000804083f75b2 */ /* 0x0000e20008000100 */
[----:B------:R0:W4:Y:S01]  /*0270*/  SYNCS.EXCH.64 URZ, [UR8+0x18], UR6 ;  /* 0x00001806083f75b2 */ /* 0x0001220008000100 */
[----:B------:R-:W-:Y:S01]  /*0280*/  NOP ;  /* 0x0000000000007918 */ /* 0x000fe20000000000 */
.L_x_2:
[----:B------:R-:W-:Y:S01]  /*0290*/  SHF.R.S32.HI R4, RZ, 0x1f, R6 ;  /* 0x0000001fff047819 */ /* 0x000fe20000011406 */
[----:B------:R-:W5:Y:S01]  /*02a0*/  SHFL.IDX PT, R0, R0, RZ, 0x1f ;  /* 0x00001fff00007589 */ /* 0x000f6200000e0000 */
[----:B0-----:R-:W0:Y:S01]  /*02b0*/  S2UR UR8, SR_CTAID.X ;  /* 0x00000000000879c3 */ /* 0x001e220000002500 */
[----:B------:R-:W-:Y:S02]  /*02c0*/  ELECT P0, URZ, PT ;  /* 0x00000000003f782f */ /* 0x000fe40003800000 */
[----:B------:R-:W-:Y:S01]  /*02d0*/  LEA.HI R4, R4, R6, RZ, 0x7 ;  /* 0x0000000604047211 */ /* 0x000fe200078f38ff */
[----:B------:R-:W-:Y:S01]  /*02e0*/  ULDC UR4, c[0x0][0x150] ;  /* 0x0000540000047ab9 */ /* 0x000fe20000000800 */
[----:B------:R-:W-:Y:S01]  /*02f0*/  SHF.R.S32.HI R8, RZ, 0x1f, R3 ;  /* 0x0000001fff087819 */ /* 0x000fe20000011403 */
[----:B------:R-:W-:Y:S01]  /*0300*/  NOP ;  /* 0x0000000000007918 */ /* 0x000fe20000000000 */
[----:B------:R-:W-:Y:S01]  /*0310*/  LOP3.LUT R4, R4, 0xffffff80, RZ, 0xc0, !PT ;  /* 0xffffff8004047812 */ /* 0x000fe200078ec0ff */
[----:B------:R-:W-:Y:S01]  /*0320*/  NOP ;  /* 0x0000000000007918 */ /* 0x000fe20000000000 */
[----:B------:R-:W-:Y:S01]  /*0330*/  LEA.HI R8, R8, R3, RZ, 0x2 ;  /* 0x0000000308087211 */ /* 0x000fe200078f10ff */
[----:B------:R-:W1:Y:S01]  /*0340*/  LDC R10, c[0x0][0x144] ;  /* 0x00005100ff0a7b82 */ /* 0x000e620000000800 */
[----:B------:R-:W-:Y:S01]  /*0350*/  ISETP.NE.AND P3, PT, R5, RZ, PT ;  /* 0x000000ff0500720c */ /* 0x000fe20003f65270 */
[----:B------:R-:W-:Y:S01]  /*0360*/  IMAD.IADD R6, R6, 0x1, -R4 ;  /* 0x0000000106067824 */ /* 0x000fe200078e0a04 */
[----:B------:R-:W-:Y:S01]  /*0370*/  LOP3.LUT R8, R8, 0x3ffffffc, RZ, 0xc0, !PT ;  /* 0x3ffffffc08087812 */ /* 0x000fe200078ec0ff */
[----:B------:R-:W2:Y:S03]  /*0380*/  S2R R4, SR_CTAID.Y ;  /* 0x0000000000047919 */ /* 0x000ea60000002600 */
[----:B------:R-:W-:Y:S01]  /*0390*/  SHF.R.S32.HI R7, RZ, 0x1f, R6 ;  /* 0x0000001fff077819 */ /* 0x000fe20000011406 */
[----:B------:R-:W-:Y:S01]  /*03a0*/  IMAD.IADD R8, R3, 0x1, -R8 ;  /* 0x0000000103087824 */ /* 0x000fe200078e0a08 */
[----:B------:R-:W3:Y:S02]  /*03b0*/  LDC R13, c[0x0][0x140] ;  /* 0x00005000ff0d7b82 */ /* 0x000ee40000000800 */
[----:B------:R-:W-:-:S02]  /*03c0*/  LEA.HI R7, R7, R6, RZ, 0x3 ;  /* 0x0000000607077211 */ /* 0x000fc400078f18ff */
[----:B-----5:R-:W-:Y:S02]  /*03d0*/  ISETP.NE.OR P0, PT, R0, RZ, !P0 ;  /* 0x000000ff0000720c */ /* 0x020fe40004705670 */
[--C-:B------:R-:W-:Y:S02]  /*03e0*/  SHF.R.S32.HI R0, RZ, 0x3, R7.reuse ;  /* 0x00000003ff007819 */ /* 0x100fe40000011407 */
[----:B------:R-:W-:Y:S02]  /*03f0*/  SHF.R.S32.HI R7, RZ, 0x1f, R7 ;  /* 0x0000001fff077819 */ /* 0x000fe40000011407 */
[----:B0-----:R-:W-:Y:S02]  /*0400*/  I2FP.F32.U32 R9, UR8 ;  /* 0x0000000800097c45 */ /* 0x001fe40008201000 */
[----:B------:R-:W-:-:S03]  /*0410*/  LEA.HI R7, R7, R0, RZ, 0x2 ;  /* 0x0000000007077211 */ /* 0x000fc600078f10ff */
[----:B------:R-:W-:Y:S01]  /*0420*/  FMUL R9, R9, UR4 ;  /* 0x0000000409097c20 */ /* 0x000fe20008400000 */
[----:B------:R-:W-:Y:S01]  /*0430*/  LOP3.LUT R7, R7, 0xfffffffc, RZ, 0xc0, !PT ;  /* 0xfffffffc07077812 */ /* 0x000fe200078ec0ff */
[----:B------:R-:W-:Y:S01]  /*0440*/  VOTEU.ALL UP0, P0 ;  /* 0x00000000003f7886 */ /* 0x000fe20000000000 */
[----:B------:R-:W-:Y:S01]  /*0450*/  ULDC UR4, c[0x0][0x154] ;  /* 0x0000550000047ab9 */ /* 0x000fe20000000800 */
[----:B------:R-:W-:Y:S02]  /*0460*/  VOTEU.ALL UP1, P0 ;  /* 0x00000000003f7886 */ /* 0x000fe40000020000 */
[----:B------:R-:W0:Y:S01]  /*0470*/  F2I.U32.TRUNC.NTZ R9, R9 ;  /* 0x0000000900097305 */ /* 0x000e22000020f000 */
[----:B------:R-:W-:Y:S01]  /*0480*/  IMAD.IADD R7, R0, 0x1, -R7 ;  /* 0x0000000100077824 */ /* 0x000fe200078e0a07 */
[----:B------:R-:W5:Y:S01]  /*0490*/  @!UP0 S2UR UR7, SR_CgaCtaId ;  /* 0x00000000000789c3 */ /* 0x000f620000008800 */
[----:B------:R-:W-:Y:S01]  /*04a0*/  @!UP0 UMOV UR6, 0x400 ;  /* 0x0000040000068882 */ /* 0x000fe20000000000 */
[----:B---3--:R-:W-:Y:S01]  /*04b0*/  ISETP.EQ.U32.AND P2, PT, R13, 0x1, PT ;  /* 0x000000010d00780c */ /* 0x008fe20003f42070 */
[----:B------:R-:W-:Y:S01]  /*04c0*/  IMAD R8, R8, 0x4, R7 ;  /* 0x0000000408087824 */ /* 0x000fe200078e0207 */
[----:B--2---:R-:W-:-:S04]  /*04d0*/  I2FP.F32.U32 R3, R4 ;  /* 0x0000000400037245 */ /* 0x004fc80000201000 */
[----:B------:R-:W-:Y:S01]  /*04e0*/  LEA.HI R0, R8, R8, RZ, 0x1 ;  /* 0x0000000808007211 */ /* 0x000fe200078f08ff */
[----:B------:R-:W-:Y:S01]  /*04f0*/  FMUL R12, R3, UR4 ;  /* 0x00000004030c7c20 */ /* 0x000fe20008400000 */
[----:B------:R-:W2:Y:S01]  /*0500*/  LDC R7, c[0x0][0x148] ;  /* 0x00005200ff077b82 */ /* 0x000ea20000000800 */
[----:B------:R-:W-:Y:S01]  /*0510*/  UMOV UR4, 0x20 ;  /* 0x0000002000047882 */ /* 0x000fe20000000000 */
[----:B------:R-:W-:Y:S01]  /*0520*/  LOP3.LUT R11, R0, 0xfffffffe, RZ, 0xc0, !PT ;  /* 0xfffffffe000b7812 */ /* 0x000fe200078ec0ff */
[----:B0-----:R-:W-:Y:S01]  /*0530*/  IMAD.MOV R15, RZ, RZ, -R9 ;  /* 0x000000ffff0f7224 */ /* 0x001fe200078e0a09 */
[----:B------:R-:W-:Y:S01]  /*0540*/  SHF.R.S32.HI R9, RZ, 0x1f, R2 ;  /* 0x0000001fff097819 */ /* 0x000fe20000011402 */
[----:B------:R-:W0:Y:S01]  /*0550*/  F2I.U32.TRUNC.NTZ R12, R12 ;  /* 0x0000000c000c7305 */ /* 0x000e22000020f000 */
[----:B------:R-:W-:-:S04]  /*0560*/  @!UP0 UIADD3 UR4, -UR4, 0x100000, URZ ;  /* 0x0010000004048890 */ /* 0x000fc8000fffe13f */
[----:B------:R-:W-:Y:S02]  /*0570*/  @!UP0 USHF.L.U32 UR5, UR4, 0xb, URZ ;  /* 0x0000000b04058899 */ /* 0x000fe4000800063f */
[----:B------:R-:W-:Y:S01]  /*0580*/  @!UP0 USHF.L.U32 UR4, UR4, 0x1, URZ ;  /* 0x0000000104048899 */ /* 0x000fe2000800063f */
[----:B-1----:R-:W-:Y:S01]  /*0590*/  IMAD R3, R10, R15, UR8 ;  /* 0x000000080a037e24 */ /* 0x002fe2000f8e020f */
[----:B------:R-:W-:Y:S01]  /*05a0*/  LEA.HI R9, R9, R2, RZ, 0x2 ;  /* 0x0000000209097211 */ /* 0x000fe200078f10ff */
[C---:B------:R-:W-:Y:S02]  /*05b0*/  IMAD.IADD R0, R8.reuse, 0x1, -R11 ;  /* 0x0000000108007824 */ /* 0x040fe400078e0a0b */
[----:B------:R-:W-:Y:S01]  /*05c0*/  IMAD.SHL.U32 R11, R8, 0x4, RZ ;  /* 0x00000004080b7824 */ /* 0x000fe200078e00ff */
[----:B------:R-:W-:Y:S02]  /*05d0*/  LOP3.LUT R9, R9, 0xfffffffc, RZ, 0xc0, !PT ;  /* 0xfffffffc09097812 */ /* 0x000fe400078ec0ff */
[----:B------:R-:W-:Y:S01]  /*05e0*/  ISETP.NE.AND P4, PT, R0, R3, PT ;  /* 0x000000030000720c */ /* 0x000fe20003f85270 */
[----:B-----5:R-:W-:Y:S01]  /*05f0*/  @!UP0 ULEA UR6, UR7, UR6, 0x18 ;  /* 0x0000000607068291 */ /* 0x020fe2000f8ec03f */
[----:B------:R-:W-:Y:S01]  /*0600*/  LOP3.LUT R16, R8, 0xc, R11, 0x78, !PT ;  /* 0x0000000c08107812 */ /* 0x000fe200078e780b */
[----:B------:R-:W-:Y:S01]  /*0610*/  IMAD.IADD R0, R2, 0x1, -R9 ;  /* 0x0000000102007824 */ /* 0x000fe200078e0a09 */
[----:B------:R-:W-:Y:S01]  /*0620*/  VOTEU.ALL UP0, P0 ;  /* 0x00000000003f7886 */ /* 0x000fe20000000000 */
[----:B------:R-:W-:Y:S01]  /*0630*/  LOP3.LUT P0, RZ, R6, 0x7, RZ, 0xc0, !PT ;  /* 0x0000000706ff7812 */ /* 0x000fe2000780c0ff */
[----:B0-----:R-:W-:-:S02]  /*0640*/  IMAD.MOV R14, RZ, RZ, -R12 ;  /* 0x000000ffff0e7224 */ /* 0x001fc400078e0a0c */
[----:B------:R-:W-:Y:S01]  /*0650*/  ISETP.NE.AND P1, PT, R0, 0x3, PT ;  /* 0x000000030000780c */ /* 0x000fe20003f25270 */
[----:B------:R-:W-:Y:S01]  /*0660*/  VIADD R6, R5, 0xffffffff ;  /* 0xffffffff05067836 */ /* 0x000fe20000000000 */
[----:B------:R-:W-:Y:S01]  /*0670*/  ISETP.LT.U32.AND P0, PT, R16, 0x2, !P0 ;  /* 0x000000021000780c */ /* 0x000fe20004701070 */
[----:B--2---:R-:W-:Y:S01]  /*0680*/  IMAD R9, R7, R14, R4 ;  /* 0x0000000e07097224 */ /* 0x004fe200078e0204 */
[----:B------:R-:W-:Y:S01]  /*0690*/  ISETP.EQ.OR P1, PT, R0, RZ, !P1 ;  /* 0x000000ff0000720c */ /* 0x000fe20004f22670 */
[----:B------:R-:W0:Y:S02]  /*06a0*/  FENCE.VIEW.ASYNC.S ;  /* 0x00000000000073c6 */ /* 0x000e240000000000 */
[----:B0-----:R0:W1:Y:S01]  /*06b0*/  @!UP0 SYNCS.EXCH.64 URZ, [UR6+0x30], UR4 ;  /* 0x00003004063f85b2 */ /* 0x0010620008000100 */
[----:B------:R-:W-:Y:S02]  /*06c0*/  @P4 LEA.HI R2, R16, R16, RZ, 0x1 ;  /* 0x0000001010024211 */ /* 0x000fe400078f08ff */
[----:B------:R-:W-:-:S02]  /*06d0*/  ISETP.EQ.AND P1, PT, R5, RZ, P1 ;  /* 0x000000ff0500720c */ /* 0x000fc40000f22270 */
[----:B------:R-:W-:Y:S02]  /*06e0*/  @P4 SHF.R.S32.HI R2, RZ, 0x1, R2 ;  /* 0x00000001ff024819 */ /* 0x000fe40000011402 */
[----:B------:R-:W-:Y:S02]  /*06f0*/  ISETP.GE.U32.AND P6, PT, R6, 0x2, PT ;  /* 0x000000020600780c */ /* 0x000fe40003fc6070 */
[----:B------:R-:W-:Y:S01]  /*0700*/  @P4 ISETP.NE.AND P5, PT, R2, R9, PT ;  /* 0x000000090200420c */ /* 0x000fe20003fa5270 */
[----:B------:R-:W-:Y:S01]  /*0710*/  IMAD.MOV.U32 R2, RZ, RZ, 0x1 ;  /* 0x00000001ff027424 */ /* 0x000fe200078e00ff */
[----:B------:R-:W-:Y:S02]  /*0720*/  SEL R9, RZ, 0x1, !P0 ;  /* 0x00000001ff097807 */ /* 0x000fe40004000000 */
[----:B------:R-:W-:Y:S02]  /*0730*/  @P4 SEL R2, RZ, 0x1, P5 ;  /* 0x00000001ff024807 */ /* 0x000fe40002800000 */
[----:B------:R-:W-:Y:S01]  /*0740*/  SEL R17, RZ, 0x1, !P1 ;  /* 0x00000001ff117807 */ /* 0x000fe20004800000 */
[----:B------:R0:W2:Y:S01]  /*0750*/  @!UP1 SYNCS.EXCH.64 URZ, [UR6+0x38], UR4 ;  /* 0x00003804063f95b2 */ /* 0x0000a20008000100 */
[----:B------:R-:W-:Y:S01]  /*0760*/  LOP3.LUT R2, R2, R9, RZ, 0xc0, !PT ;  /* 0x0000000902027212 */ /* 0x000fe200078ec0ff */
[----:B------:R-:W-:Y:S01]  /*0770*/  NOP ;  /* 0x0000000000007918 */ /* 0x000fe20000000000 */
[----:B------:R-:W-:Y:S01]  /*0780*/  SEL R17, R17, 0x2, P6 ;  /* 0x0000000211117807 */ /* 0x000fe20003000000 */
[----:B------:R-:W-:Y:S06]  /*0790*/  @!P2 BRA `(.L_x_3) ;  /* 0x000000000008a947 */ /* 0x000fec0003800000 */
[----:B-12-4-:R-:W-:Y:S01]  /*07a0*/  UCGABAR_ARV ;  /* 0x00000000000079c7 */ /* 0x016fe20008000000 */
[----:B------:R-:W-:Y:S05]  /*07b0*/  BRA `(.L_x_4) ;  /* 0x0000000000047947 */ /* 0x000fea0003800000 */
.L_x_3:
[----:B-12-4-:R-:W-:Y:S01]  /*07c0*/  NOP ;  /* 0x0000000000007918 */ /* 0x016fe20000000000 */
.L_x_4:
[----:B------:R-:W1:Y:S01]  /*07d0*/  LDC R8, c[0x0][0x65c] ;  /* 0x00019700ff087b82 */ /* 0x000e620000000800 */
[----:B------:R-:W-:Y:S01]  /*07e0*/  IMAD.MOV.U32 R9, RZ, RZ, RZ ;  /* 0x000000ffff097224 */ /* 0x000fe200078e00ff */
[----:B-1----:R-:W-:Y:S01]  /*07f0*/  ISETP.NE.AND P1, PT, R8, 0x1, PT ;  /* 0x000000010800780c */ /* 0x002fe20003f25270 */
[----:B------:R-:W-:-:S12]  /*0800*/  IMAD.U32 R8, RZ, RZ, UR8 ;  /* 0x00000008ff087e24 */ /* 0x000fd8000f8e00ff */
[----:B------:R-:W1:Y:S01]  /*0810*/  @P1 LDC R23, c[0x0][0x10] ;  /* 0x00000400ff171b82 */ /* 0x000e620000000800 */
[----:B------:R-:W-:Y:S02]  /*0820*/  @P1 IMAD.MOV.U32 R5, RZ, RZ, RZ ;  /* 0x000000ffff051224 */ /* 0x000fe400078e00ff */
[----:B------:R-:W-:-:S05]  /*0830*/  @P1 IMAD.MOV.U32 R19, RZ, RZ, RZ ;  /* 0x000000ffff131224 */ /* 0x000fca00078e00ff */
[----:B------:R-:W2:Y:S01]  /*0840*/  @!P1 LDC R11, c[0x0][0xc] ;  /* 0x00000300ff0b9b82 */ /* 0x000ea20000000800 */
[----:B-1----:R-:W-:-:S04]  /*0850*/  @P1 IMAD.WIDE.U32 R22, R23, UR8, R4 ;  /* 0x0000000817161c25 */ /* 0x002fc8000f8e0004 */
[----:B------:R-:W-:Y:S02]  /*0860*/  @P1 IMAD.IADD R19, R23, 0x1, R19 ;  /* 0x0000000117131824 */ /* 0x000fe400078e0213 */
[----:B--2---:R-:W-:-:S04]  /*0870*/  @!P1 IMAD.WIDE.U32 R8, R4, R11, R8 ;  /* 0x0000000b04089225 */ /* 0x004fc800078e0008 */
[----:B------:R-:W-:Y:S02]  /*0880*/  @!P1 IMAD.MOV.U32 R22, RZ, RZ, R8 ;  /* 0x000000ffff169224 */ /* 0x000fe400078e0008 */
[----:B------:R-:W-:Y:S01]  /*0890*/  @!P1 IMAD.MOV.U32 R19, RZ, RZ, R9 ;  /* 0x000000ffff139224 */ /* 0x000fe200078e0009 */
[----:B------:R-:W-:Y:S06]  /*08a0*/  @!P2 BRA `(.L_x_5) ;  /* 0x00000000000ca947 */ /* 0x000fec0003800000 */
[----:B------:R-:W-:Y:S01]  /*08b0*/  UCGABAR_WAIT ;  /* 0x0000000000007dc7 */ /* 0x000fe20008000000 */
[----:B------:R-:W-:Y:S01]  /*08c0*/  CCTL.IVALL ;  /* 0x00000000ff00798f */ /* 0x000fe20002000000 */
[----:B------:R-:W-:Y:S05]  /*08d0*/  BRA `(.L_x_6) ;  /* 0x0000000000047947 */ /* 0x000fea0003800000 */
.L_x_5:
[----:B------:R-:W-:Y:S06]  /*08e0*/  BAR.SYNC.DEFER_BLOCKING 0x0 ;  /* 0x0000000000007b1d */ /* 0x000fec0000010000 */
.L_x_6:
[----:B------:R-:W-:Y:S05]  /*08f0*/  @!P3 BRA `(.L_x_7) ;  /* 0x0000014400dcb947 */ /* 0x000fea0003800000 */
[----:B------:R-:W-:-:S13]  /*0900*/  ISETP.GT.U32.AND P0, PT, R6, 0x1, PT ;  /* 0x000000010600780c */ /* 0x000fda0003f04070 */
[----:B0-----:R-:W-:Y:S05]  /*0910*/  @P0 EXIT ;  /* 0x000000000000094d */ /* 0x001fea0003800000 */
[----:B------:R-:W-:Y:S01]  /*0920*/  IMAD.MOV.U32 R8, RZ, RZ, -0x1 ;  /* 0xffffffffff087424 */ /* 0x000fe200078e00ff */
[----:B------:R-:W-:Y:S01]  /*0930*/  ULDC.64 UR4, c[0x0][0x650] ;  /* 0x0001940000047ab9 */ /* 0x000fe20000000a00 */
[----:B------:R-:W-:Y:S01]  /*0940*/  IMAD.MOV.U32 R6, RZ, RZ, -0x1 ;  /* 0xffffffffff067424 */ /* 0x000fe200078e00ff */
[----:B------:R-:W-:Y:S01]  /*0950*/  ISETP.GE.U32.AND P0, PT, R22, UR4, PT ;  /* 0x0000000416007c0c */ /* 0x000fe2000bf06070 */
[----:B------:R-:W-:Y:S01]  /*0960*/  IMAD.MOV.U32 R18, RZ, RZ, -0x1 ;  /* 0xffffffffff127424 */ /* 0x000fe200078e00ff */
[----:B------:R0:W-:Y:S01]  /*0970*/  STL [R1], R8 ;  /* 0x0000000801007387 */ /* 0x0001e20000100800 */
[----:B------:R-:W-:Y:S02]  /*0980*/  PRMT R0, RZ, 0x7610, R0 ;  /* 0x00007610ff007816 */ /* 0x000fe40000000000 */
[----:B------:R-:W-:Y:S01]  /*0990*/  ISETP.GE.U32.AND.EX P0, PT, R19, UR5, PT, P0 ;  /* 0x0000000513007c0c */ /* 0x000fe2000bf06100 */
[----:B------:R0:W-:-:S12]  /*09a0*/  STL [R1+0x4], R6 ;  /* 0x0000040601007387 */ /* 0x0001d80000100800 */
[----:B0-----:R-:W-:Y:S05]  /*09b0*/  @P0 BRA `(.L_x_8) ;  /* 0x0000000400380947 */ /* 0x001fea0003800000 */
[----:B------:R-:W0:Y:S01]  /*09c0*/  LDC.64 R20, c[0x0][0x628] ;  /* 0x00018a00ff147b82 */ /* 0x000e220000000a00 */
[----:B------:R-:W-:Y:S02]  /*09d0*/  IMAD.MOV.U32 R8, RZ, RZ, R22 ;  /* 0x000000ffff087224 */ /* 0x000fe400078e0016 */
[----:B------:R-:W-:-:S05]  /*09e0*/  IMAD.MOV.U32 R9, RZ, RZ, R19 ;  /* 0x000000ffff097224 */ /* 0x000fca00078e0013 */
[----:B------:R-:W1:Y:S08]  /*09f0*/  LDC R0, c[0x0][0x630] ;  /* 0x00018c00ff007b82 */ /* 0x000e700000000800 */
[----:B------:R-:W2:Y:S01]  /*0a00*/  LDC.64 R24, c[0x0][0x620] ;  /* 0x00018800ff187b82 */ /* 0x000ea20000000a00 */
[----:B0-----:R-:W-:-:S04]  /*0a10*/  ISETP.NE.U32.AND P0, PT, R20, RZ, PT ;  /* 0x000000ff1400720c */ /* 0x001fc80003f05070 */
[----:B------:R-:W-:-:S13]  /*0a20*/  ISETP.NE.AND.EX P0, PT, R21, RZ, PT, P0 ;  /* 0x000000ff1500720c */ /* 0x000fda0003f05300 */
[----:B-12---:R-:W-:Y:S05]  /*0a30*/  @!P0 BRA `(.L_x_9) ;  /* 0x0000000000288947 */ /* 0x006fea0003800000 */
[----:B------:R-:W0:Y:S02]  /*0a40*/  LDC R13, c[0x0][0x634] ;  /* 0x00018d00ff0d7b82 */ /* 0x000e240000000800 */
[----:B0-----:R-:W-:-:S05]  /*0a50*/  IADD3 R13, P0, R22, R13, RZ ;  /* 0x0000000d160d7210 */ /* 0x001fca0007f1e0ff */
[----:B------:R-:W-:-:S04]  /*0a60*/  IMAD.X R15, RZ, RZ, R19, P0 ;  /* 0x000000ffff0f7224 */ /* 0x000fc800000e0613 */
[----:B------:R-:W-:-:S04]  /*0a70*/  IMAD.WIDE.U32 R8, R15, R20, RZ ;  /* 0x000000140f087225 */ /* 0x000fc800078e00ff */
[----:B------:R-:W-:-:S04]  /*0a80*/  IMAD.WIDE.U32 R10, P0, R13, R21, R8 ;  /* 0x000000150d0a7225 */ /* 0x000fc80007800008 */
[----:B------:R-:W-:-:S04]  /*0a90*/  IMAD.WIDE.U32 R8, R13, R20, RZ ;  /* 0x000000140d087225 */ /* 0x000fc800078e00ff */
[----:B------:R-:W-:Y:S01]  /*0aa0*/  IMAD.X R13, RZ, RZ, RZ, P0 ;  /* 0x000000ffff0d7224 */ /* 0x000fe200000e06ff */
[----:B------:R-:W-:Y:S01]  /*0ab0*/  IADD3 RZ, P0, R9, R10, RZ ;  /* 0x0000000a09ff7210 */ /* 0x000fe20007f1e0ff */
[----:B------:R-:W-:-:S04]  /*0ac0*/  IMAD.MOV.U32 R12, RZ, RZ, R11 ;  /* 0x000000ffff0c7224 */ /* 0x000fc800078e000b */
[----:B------:R-:W-:-:S08]  /*0ad0*/  IMAD.WIDE.U32.X R8, R15, R21, R12, P0 ;  /* 0x000000150f087225 */ /* 0x000fd000000e040c */
.L_x_9:
[----:B------:R-:W0:Y:S01]  /*0ae0*/  LDC.64 R20, c[0x0][0x640] ;  /* 0x00019000ff147b82 */ /* 0x000e220000000a00 */
[-CC-:B------:R-:W-:Y:S01]  /*0af0*/  SHF.R.U64 R26, R8, R0.reuse, R9.reuse ;  /* 0x00000000081a7219 */ /* 0x180fe20000001209 */
[----:B------:R-:W-:Y:S01]  /*0b00*/  IMAD.MOV.U32 R18, RZ, RZ, R22 ;  /* 0x000000ffff127224 */ /* 0x000fe200078e0016 */
[----:B------:R-:W-:Y:S01]  /*0b10*/  SHF.R.U32.HI R0, RZ, R0, R9 ;  /* 0x00000000ff007219 */ /* 0x000fe20000011609 */
[----:B------:R-:W-:Y:S01]  /*0b20*/  IMAD R28, R7, R14, R4 ;  /* 0x0000000e071c7224 */ /* 0x000fe200078e0204 */
[----:B------:R-:W-:Y:S01]  /*0b30*/  IADD3 R5, P0, RZ, -R26, RZ ;  /* 0x8000001aff057210 */ /* 0x000fe20007f1e0ff */
[----:B------:R-:W-:Y:S02]  /*0b40*/  IMAD.MOV.U32 R23, RZ, RZ, 0x1 ;  /* 0x00000001ff177424 */ /* 0x000fe400078e00ff */
[----:B------:R-:W1:Y:S02]  /*0b50*/  LDC R6, c[0x0][0x618] ;  /* 0x00018600ff067b82 */ /* 0x000e640000000800 */
[----:B------:R-:W-:-:S04]  /*0b60*/  IMAD.X R9, RZ, RZ, ~R0, P0 ;  /* 0x000000ffff097224 */ /* 0x000fc800000e0e00 */
[-C--:B------:R-:W-:Y:S02]  /*0b70*/  IMAD R0, R9, R24.reuse, RZ ;  /* 0x0000001809007224 */ /* 0x080fe400078e02ff */
[----:B------:R-:W2:Y:S01]  /*0b80*/  LDC R11, c[0x0][0x608] ;  /* 0x00018200ff0b7b82 */ /* 0x000ea20000000800 */
[----:B------:R-:W-:-:S04]  /*0b90*/  IMAD.WIDE.U32 R8, R5, R24, R18 ;  /* 0x0000001805087225 */ /* 0x000fc800078e0012 */
[----:B------:R-:W-:-:S03]  /*0ba0*/  IMAD R5, R5, R25, R0 ;  /* 0x0000001905057224 */ /* 0x000fc600078e0200 */
[----:B------:R-:W3:Y:S01]  /*0bb0*/  LDC R12, c[0x0][0x658] ;  /* 0x00019600ff0c7b82 */ /* 0x000ee20000000800 */
[----:B0-----:R-:W-:Y:S01]  /*0bc0*/  ISETP.NE.U32.AND P0, PT, R20, RZ, PT ;  /* 0x000000ff1400720c */ /* 0x001fe20003f05070 */
[----:B------:R-:W-:Y:S02]  /*0bd0*/  IMAD.IADD R5, R9, 0x1, R5 ;  /* 0x0000000109057824 */ /* 0x000fe400078e0205 */
[----:B------:R-:W-:Y:S01]  /*0be0*/  IMAD.MOV.U32 R9, RZ, RZ, -0x1 ;  /* 0xffffffffff097424 */ /* 0x000fe200078e00ff */
[----:B------:R-:W-:-:S03]  /*0bf0*/  ISETP.NE.AND.EX P0, PT, R21, RZ, PT, P0 ;  /* 0x000000ff1500720c */ /* 0x000fc60003f05300 */
[----:B------:R-:W0:Y:S01]  /*0c00*/  LDC R15, c[0x0][0x600] ;  /* 0x00018000ff0f7b82 */ /* 0x000e220000000800 */
[-CC-:B-1----:R-:W-:Y:S02]  /*0c10*/  SHF.R.U64 R13, R8, R6.reuse, R5.reuse ;  /* 0x00000006080d7219 */ /* 0x182fe40000001205 */
[----:B------:R-:W-:-:S05]  /*0c20*/  SHF.R.U32.HI R0, RZ, R6, R5 ;  /* 0x00000006ff007219 */ /* 0x000fca0000011605 */
[----:B------:R-:W1:Y:S01]  /*0c30*/  LDC R18, c[0x0][0x648] ;  /* 0x00019200ff127b82 */ /* 0x000e620000000800 */
[-CC-:B--2---:R-:W-:Y:S02]  /*0c40*/  SHF.R.U64 R27, R13, R11.reuse, R0.reuse ;  /* 0x0000000b0d1b7219 */ /* 0x184fe40000001200 */
[----:B------:R-:W-:-:S05]  /*0c50*/  SHF.R.U32.HI R5, RZ, R11, R0 ;  /* 0x0000000bff057219 */ /* 0x000fca0000011600 */
[----:B------:R-:W2:Y:S01]  /*0c60*/  LDC R24, c[0x0][0x638] ;  /* 0x00018e00ff187b82 */ /* 0x000ea20000000800 */
[-CC-:B---3--:R-:W-:Y:S02]  /*0c70*/  SHF.R.U64 R14, R27, R12.reuse, R5.reuse ;  /* 0x0000000c1b0e7219 */ /* 0x188fe40000001205 */
[-C--:B------:R-:W-:Y:S02]  /*0c80*/  SHF.L.U32 R0, R9, R12.reuse, RZ ;  /* 0x0000000c09007219 */ /* 0x080fe400000006ff */
[----:B------:R-:W-:Y:S01]  /*0c90*/  SHF.R.U32.HI R5, RZ, R12, R5 ;  /* 0x0000000cff057219 */ /* 0x000fe20000011605 */
[----:B------:R-:W-:Y:S01]  /*0ca0*/  IMAD.MOV.U32 R4, RZ, RZ, R14 ;  /* 0x000000ffff047224 */ /* 0x000fe200078e000e */
[----:B------:R-:W-:Y:S01]  /*0cb0*/  LOP3.LUT R10, RZ, R0, RZ, 0x33, !PT ;  /* 0x00000000ff0a7212 */ /* 0x000fe200078e33ff */
[----:B------:R-:W3:Y:S01]  /*0cc0*/  LDC R25, c[0x0][0x610] ;  /* 0x00018400ff197b82 */ /* 0x000ee20000000800 */
[----:B------:R-:W-:Y:S05]  /*0cd0*/  @!P0 BRA `(.L_x_10) ;  /* 0x0000000000288947 */ /* 0x000fea0003800000 */
[----:B------:R-:W4:Y:S02]  /*0ce0*/  LDC R9, c[0x0][0x64c] ;  /* 0x00019300ff097b82 */ /* 0x000f240000000800 */
[----:B----4-:R-:W-:-:S05]  /*0cf0*/  IADD3 R9, P0, R14, R9, RZ ;  /* 0x000000090e097210 */ /* 0x010fca0007f1e0ff */
        /* <DEDUP_REMOVED lines=8> */
.L_x_10:
[----:B-1----:R-:W-:Y:S01]  /*0d80*/  SHF.R.U64 R4, R4, R18, R5 ;  /* 0x0000001204047219 */ /* 0x002fe20000001205 */
[----:B0-----:R-:W-:Y:S01]  /*0d90*/  VIADD R6, R15, 0xffffffff ;  /* 0xffffffff0f067836 */ /* 0x001fe20000000000 */
[----:B------:R-:W-:Y:S01]  /*0da0*/  SHF.L.U32 R0, R23, R12, RZ ;  /* 0x0000000c17007219 */ /* 0x000fe200000006ff */
[----:B------:R-:W-:Y:S01]  /*0db0*/  IMAD.MOV.U32 R18, RZ, RZ, R26 ;  /* 0x000000ffff127224 */ /* 0x000fe200078e001a */
[----:B------:R-:W-:Y:S01]  /*0dc0*/  LOP3.LUT R5, R27, R10, RZ, 0xc0, !PT ;  /* 0x0000000a1b057212 */ /* 0x000fe200078ec0ff */
[----:B------:R-:W-:Y:S01]  /*0dd0*/  IMAD.MOV R7, RZ, RZ, -R4 ;  /* 0x000000ffff077224 */ /* 0x000fe200078e0a04 */
[----:B------:R-:W-:Y:S02]  /*0de0*/  SEL R3, R3, R28, !P1 ;  /* 0x0000001c03037207 */ /* 0x000fe40004800000 */
[----:B------:R-:W-:Y:S01]  /*0df0*/  LOP3.LUT R6, R13, R6, RZ, 0xc0, !PT ;  /* 0x000000060d067212 */ /* 0x000fe200078ec0ff */
[----:B------:R-:W-:Y:S02]  /*0e00*/  IMAD R4, R0, R4, R5 ;  /* 0x0000000400047224 */ /* 0x000fe400078e0205 */
[----:B--2---:R-:W-:-:S02]  /*0e10*/  IMAD R0, R7, R24, R14 ;  /* 0x0000001807007224 */ /* 0x004fc400078e020e */
[----:B---3--:R-:W-:Y:S02]  /*0e20*/  IMAD R3, R4, R25, R3 ;  /* 0x0000001904037224 */ /* 0x008fe400078e0203 */
[----:B------:R-:W-:Y:S02]  /*0e30*/  IMAD.MOV.U32 R5, RZ, RZ, 0x1 ;  /* 0x00000001ff057424 */ /* 0x000fe400078e00ff */
[----:B------:R-:W-:-:S03]  /*0e40*/  IMAD R4, R0, R15, R6 ;  /* 0x0000000f00047224 */ /* 0x000fc600078e0206 */
[----:B------:R-:W-:Y:S02]  /*0e50*/  PRMT R0, R5, 0x7610, R0 ;  /* 0x0000761005007816 */ /* 0x000fe40000000000 */
[----:B------:R-:W-:Y:S02]  /*0e60*/  SEL R5, R4, R3, !P1 ;  /* 0x0000000304057207 */ /* 0x000fe40004800000 */
[----:B------:R-:W-:-:S03]  /*0e70*/  SEL R3, R3, R4, !P1 ;  /* 0x0000000403037207 */ /* 0x000fc60004800000 */
[----:B------:R0:W-:Y:S04]  /*0e80*/  STL [R1+0x4], R5 ;  /* 0x0000040501007387 */ /* 0x0001e80000100800 */
[----:B------:R0:W-:Y:S02]  /*0e90*/  STL [R1], R3 ;  /* 0x0000000301007387 */ /* 0x0001e40000100800 */
.L_x_8:
[----:B------:R-:W-:-:S08]  /*0ea0*/  NOP ;  /* 0x0000000000007918 */ /* 0x000fd00000000000 */
[----:B------:R-:W1:Y:S02]  /*0eb0*/  USETMAXREG.TRY_ALLOC.CTAPOOL UP0, 0xe8 ;  /* 0x000000e8000079c8 */ /* 0x000e640008000600 */
[----:B-1----:R-:W-:-:S13]  /*0ec0*/  PLOP3.LUT P0, PT, PT, PT, UP0, 0x80, 0x0 ;  /* 0x000000000000781c */ /* 0x002fda0003f0f008 */
[----:B------:R-:W-:Y:S05]  /*0ed0*/  @!P0 BRA `(.L_x_8) ;  /* 0xfffffffc00f08947 */ /* 0x000fea000383ffff */
[----:B------:R-:W-:Y:S01]  /*0ee0*/  ULDC.64 UR4, c[0x0][0x598] ;  /* 0x0001660000047ab9 */ /* 0x000fe20000000a00 */
[----:B------:R-:W-:Y:S01]  /*0ef0*/  ULDC.64 UR56, c[0x0][0x208] ;  /* 0x0000820000387ab9 */ /* 0x000fe20000000a00 */
[----:B------:R-:W-:-:S04]  /*0f00*/  ISETP.NE.U32.AND P0, PT, RZ, UR4, PT ;  /* 0x00000004ff007c0c */ /* 0x000fc8000bf05070 */
[----:B------:R-:W-:-:S13]  /*0f10*/  ISETP.NE.AND.EX P0, PT, RZ, UR5, PT, P0 ;  /* 0x00000005ff007c0c */ /* 0x000fda000bf05300 */
[----:B------:R-:W-:Y:S05]  /*0f20*/  @!P0 BRA `(.L_x_11) ;  /* 0x00000000001c8947 */ /* 0x000fea0003800000 */
[----:B0-----:R-:W0:Y:S02]  /*0f30*/  LDC.64 R4, c[0x0][0x598] ;  /* 0x00016600ff047b82 */ /* 0x001e240000000a00 */
[----:B0-----:R-:W2:Y:S02]  /*0f40*/  LDG.E.64 R4, desc[UR56][R4.64] ;  /* 0x0000003804047981 */ /* 0x001ea4000c1e1b00 */
[----:B--2---:R-:W-:-:S04]  /*0f50*/  ISETP.NE.U32.AND P0, PT, R4, RZ, PT ;  /* 0x000000ff0400720c */ /* 0x004fc80003f05070 */
[----:B------:R-:W-:-:S13]  /*0f60*/  ISETP.NE.AND.EX P0, PT, R5, RZ, PT, P0 ;  /* 0x000000ff0500720c */ /* 0x000fda0003f05300 */
[----:B------:R-:W-:Y:S05]  /*0f70*/  @!P0 BRA `(.L_x_11) ;  /* 0x0000000000088947 */ /* 0x000fea0003800000 */
[----:B------:R0:W5:Y:S01]  /*0f80*/  LD.E R200, desc[UR56][R4.64] ;  /* 0x0000003804c87980 */ /* 0x000162000c101900 */
[----:B------:R-:W-:Y:S05]  /*0f90*/  BRA `(.L_x_12) ;  /* 0x0000000000247947 */ /* 0x000fea0003800000 */
.L_x_11:
[----:B------:R-:W-:Y:S02]  /*0fa0*/  ULDC.64 UR4, c[0x0][0x588] ;  /* 0x0001620000047ab9 */ /* 0x000fe40000000a00 */
[----:B------:R-:W-:-:S04]  /*0fb0*/  ISETP.NE.U32.AND P0, PT, RZ, UR4, PT ;  /* 0x00000004ff007c0c */ /* 0x000fc8000bf05070 */
[----:B------:R-:W-:-:S13]  /*0fc0*/  ISETP.NE.AND.EX P0, PT, RZ, UR5, PT, P0 ;  /* 0x00000005ff007c0c */ /* 0x000fda000bf05300 */
[----:B------:R-:W-:Y:S05]  /*0fd0*/  @!P0 BRA `(.L_x_13) ;  /* 0x00000000000c8947 */ /* 0x000fea0003800000 */
[----:B------:R-:W1:Y:S02]  /*0fe0*/  LDC.64 R200, c[0x0][0x588] ;  /* 0x00016200ffc87b82 */ /* 0x000e640000000a00 */
[----:B-1----:R1:W5:Y:S01]  /*0ff0*/  LDG.E R200, desc[UR56][R200.64] ;  /* 0x00000038c8c87981 */ /* 0x002362000c1e1900 */
[----:B------:R-:W-:Y:S05]  /*1000*/  BRA `(.L_x_12) ;  /* 0x0000000000087947 */ /* 0x000fea0003800000 */
.L_x_13:
[----:B------:R-:W-:Y:S02]  /*1010*/  ULDC UR4, c[0x0][0x580] ;  /* 0x0001600000047ab9 */ /* 0x000fe40000000800 */
[----:B------:R-:W-:-:S07]  /*1020*/  IMAD.U32 R200, RZ, RZ, UR4 ;  /* 0x00000004ffc87e24 */ /* 0x000fce000f8e00ff */
.L_x_12:
[----:B------:R-:W-:Y:S02]  /*1030*/  ULDC.64 UR4, c[0x0][0x5a0] ;  /* 0x0001680000047ab9 */ /* 0x000fe40000000a00 */
        /* <DEDUP_REMOVED lines=10> */
.L_x_14:
[----:B------:R-:W-:Y:S02]  /*10e0*/  ULDC.64 UR4, c[0x0][0x590] ;  /* 0x0001640000047ab9 */ /* 0x000fe40000000a00 */
[----:B------:R-:W-:-:S04]  /*10f0*/  ISETP.NE.U32.AND P0, PT, RZ, UR4, PT ;  /* 0x00000004ff007c0c */ /* 0x000fc8000bf05070 */
[----:B------:R-:W-:-:S13]  /*1100*/  ISETP.NE.AND.EX P0, PT, RZ, UR5, PT, P0 ;  /* 0x00000005ff007c0c */ /* 0x000fda000bf05300 */
[----:B------:R-:W-:Y:S05]  /*1110*/  @!P0 BRA `(.L_x_16) ;  /* 0x00000000000c8947 */ /* 0x000fea0003800000 */
[----:B0-----:R-:W0:Y:S02]  /*1120*/  LDC.64 R4, c[0x0][0x590] ;  /* 0x00016400ff047b82 */ /* 0x001e240000000a00 */
[----:B0-----:R2:W5:Y:S01]  /*1130*/  LDG.E R23, desc[UR56][R4.64] ;  /* 0x0000003804177981 */ /* 0x001562000c1e1900 */
[----:B------:R-:W-:Y:S05]  /*1140*/  BRA `(.L_x_15) ;  /* 0x0000000000087947 */ /* 0x000fea0003800000 */
.L_x_16:
[----:B------:R-:W-:Y:S02]  /*1150*/  ULDC UR4, c[0x0][0x584] ;  /* 0x0001610000047ab9 */ /* 0x000fe40000000800 */
[----:B------:R-:W-:-:S07]  /*1160*/  IMAD.U32 R23, RZ, RZ, UR4 ;  /* 0x00000004ff177e24 */ /* 0x000fce000f8e00ff */
.L_x_15:
[----:B------:R-:W-:-:S13]  /*1170*/  LOP3.LUT P0, RZ, R0, 0xff, RZ, 0xc0, !PT ;  /* 0x000000ff00ff7812 */ /* 0x000fda000780c0ff */
[----:B------:R-:W-:Y:S05]  /*1180*/  @!P0 EXIT ;  /* 0x000000000000894d */ /* 0x000fea0003800000 */
[----:B------:R-:W-:Y:S01]  /*1190*/  ULDC UR4, c[0x0][0x28c] ;  /* 0x0000a30000047ab9 */ /* 0x000fe20000000800 */
[----:B------:R-:W-:Y:S01]  /*11a0*/  LOP3.LUT R221, R17, 0x1, RZ, 0xfc, !PT ;  /* 0x0000000111dd7812 */ /* 0x000fe200078efcff */
[----:B------:R-:W-:Y:S01]  /*11b0*/  UIADD3 UR4, UR4, 0x7f, URZ ;  /* 0x0000007f04047890 */ /* 0x000fe2000fffe03f */
[----:B------:R-:W-:Y:S01]  /*11c0*/  UMOV UR36, URZ ;  /* 0x0000003f00247c82 */ /* 0x000fe20008000000 */
[----:B------:R-:W-:Y:S02]  /*11d0*/  UMOV UR37, URZ ;  /* 0x0000003f00257c82 */ /* 0x000fe40008000000 */
[----:B------:R-:W-:-:S04]  /*11e0*/  USHF.R.S32.HI UR5, URZ, 0x1f, UR4 ;  /* 0x0000001f3f057899 */ /* 0x000fc80008011404 */
[----:B------:R-:W-:-:S04]  /*11f0*/  ULEA.HI UR5, UR5, UR4, URZ, 0x7 ;  /* 0x0000000405057291 */ /* 0x000fc8000f8f383f */
[----:B------:R-:W-:-:S12]  /*1200*/  USHF.R.S32.HI UR39, URZ, 0x7, UR5 ;  /* 0x000000073f277899 */ /* 0x000fd80008011405 */
.L_x_384:
[----:B---3--:R-:W3:Y:S01]  /*1210*/  S2R R0, SR_TID.X ;  /* 0x0000000000007919 */ /* 0x008ee20000002100 */
[----:B----4-:R-:W4:Y:S01]  /*1220*/  S2UR UR6, SR_CgaCtaId ;  /* 0x00000000000679c3 */ /* 0x010f220000008800 */
[----:B------:R-:W-:Y:S02]  /*1230*/  UMOV UR38, 0x400 ;  /* 0x0000040000267882 */ /* 0x000fe40000000000 */
[----:B----4-:R-:W-:Y:S01]  /*1240*/  ULEA UR38, UR6, UR38, 0x18 ;  /* 0x0000002606267291 */ /* 0x010fe2000f8ec03f */
[----:B---3--:R-:W-:-:S04]  /*1250*/  LOP3.LUT R0, R0, 0x80, RZ, 0xc0, !PT ;  /* 0x0000008000007812 */ /* 0x008fc800078ec0ff */
[----:B------:R-:W-:-:S06]  /*1260*/  SHF.R.U32.HI R0, RZ, 0x7, R0 ;  /* 0x00000007ff007819 */ /* 0x000fcc0000011600 */
[----:B------:R-:W3:Y:S02]  /*1270*/  SHFL.IDX PT, R0, R0, RZ, 0x1f ;  /* 0x00001fff00007589 */ /* 0x000ee400000e0000 */
[----:B---3--:R-:W-:-:S13]  /*1280*/  R2UR UR4, R0 ;  /* 0x00000000000472ca */ /* 0x008fda00000e0000 */
[----:B------:R-:W-:-:S04]  /*1290*/  ULEA.HI UR5, UR4, UR4, URZ, 0x1 ;  /* 0x0000000404057291 */ /* 0x000fc8000f8f083f */
[----:B------:R-:W-:-:S04]  /*12a0*/  ULOP3.LUT UR5, UR5, 0x7fffe, URZ, 0xc0, !UPT ;  /* 0x0007fffe05057892 */ /* 0x000fc8000f8ec03f */
[----:B------:R-:W-:-:S03]  /*12b0*/  UIADD3 UR5, UR4, -UR5, URZ ;  /* 0x8000000504057290 */ /* 0x000fc6000fffe03f */
[----:B------:R-:W-:Y:S01]  /*12c0*/  ULDC UR4, c[0x0][0x28c] ;  /* 0x0000a30000047ab9 */ /* 0x000fe20000000800 */
[----:B------:R-:W-:Y:S01]  /*12d0*/  ULEA UR5, UR5, UR38, 0xd ;  /* 0x0000002605057291 */ /* 0x000fe2000f8e683f */
[----:B------:R-:W-:-:S03]  /*12e0*/  ISETP.LT.AND P0, PT, RZ, UR4, PT ;  /* 0x00000004ff007c0c */ /* 0x000fc6000bf01270 */
[----:B------:R-:W-:-:S04]  /*12f0*/  UIADD3 UR5, UR5, 0x100, URZ ;  /* 0x0000010005057890 */ /* 0x000fc8000fffe03f */
[----:B------:R-:W-:-:S04]  /*1300*/  USHF.R.U32.HI UR5, URZ, 0x4, UR5 ;  /* 0x000000043f057899 */ /* 0x000fc80008011605 */
[----:B------:R-:W-:Y:S02]  /*1310*/  ULOP3.LUT UR52, UR5, 0x3fff, URZ, 0xc0, !UPT ;  /* 0x00003fff05347892 */ /* 0x000fe4000f8ec03f */
[----:B--2--5:R-:W-:Y:S10]  /*1320*/  @P0 BRA `(.L_x_17) ;  /* 0x0000000000400947 */ /* 0x024ff40003800000 */
[----:B------:R-:W-:Y:S01]  /*1330*/  MOV R0, 0x0 ;  /* 0x0000000000007802 */ /* 0x000fe20000000f00 */
[----:B------:R-:W-:Y:S01]  /*1340*/  ULDC.64 UR4, c[0x4][0x68] ;  /* 0x01001a0000047ab9 */ /* 0x000fe20000000a00 */
[----:B------:R-:W-:Y:S01]  /*1350*/  ULDC.64 UR6, c[0x4][0x8] ;  /* 0x0100020000067ab9 */ /* 0x000fe20000000a00 */
[----:B0-2---:R-:W-:Y:S01]  /*1360*/  IMAD.U32 R4, RZ, RZ, UR4 ;  /* 0x00000004ff047e24 */ /* 0x005fe2000f8e00ff */
[----:B------:R0:W2:Y:S01]  /*1370*/  LDC.64 R14, c[0x4][R0] ;  /* 0x01000000000e7b82 */ /* 0x0000a20000000a00 */
[----:B------:R-:W-:Y:S01]  /*1380*/  IMAD.U32 R5, RZ, RZ, UR5 ;  /* 0x00000005ff057e24 */ /* 0x000fe2000f8e00ff */
[----:B------:R-:W-:Y:S01]  /*1390*/  ULDC.64 UR4, c[0x4][0x70] ;  /* 0x01001c0000047ab9 */ /* 0x000fe20000000a00 */
[----:B------:R-:W-:Y:S02]  /*13a0*/  IMAD.U32 R10, RZ, RZ, UR6 ;  /* 0x00000006ff0a7e24 */ /* 0x000fe4000f8e00ff */
[----:B------:R-:W-:Y:S02]  /*13b0*/  IMAD.U32 R6, RZ, RZ, UR4 ;  /* 0x00000004ff067e24 */ /* 0x000fe4000f8e00ff */
[----:B------:R-:W-:-:S02]  /*13c0*/  IMAD.U32 R7, RZ, RZ, UR5 ;  /* 0x00000005ff077e24 */ /* 0x000fc4000f8e00ff */
[----:B------:R-:W-:Y:S02]  /*13d0*/  IMAD.U32 R11, RZ, RZ, UR7 ;  /* 0x00000007ff0b7e24 */ /* 0x000fe4000f8e00ff */
[----:B------:R-:W-:Y:S02]  /*13e0*/  IMAD.MOV.U32 R8, RZ, RZ, 0x1e1 ;  /* 0x000001e1ff087424 */ /* 0x000fe400078e00ff */
[----:B------:R-:W-:Y:S02]  /*13f0*/  IMAD.MOV.U32 R12, RZ, RZ, 0x1 ;  /* 0x00000001ff0c7424 */ /* 0x000fe400078e00ff */
[----:B0-----:R-:W-:-:S07]  /*1400*/  IMAD.MOV.U32 R13, RZ, RZ, RZ ;  /* 0x000000ffff0d7224 */ /* 0x001fce00078e00ff */
[----:B------:R-:W-:-:S07]  /*1410*/  LEPC R20, `(.L_x_17) ;  /* 0x000000001014794e */ /* 0x000fce0000000000 */
[----:B-12--5:R-:W-:Y:S05]  /*1420*/  CALL.ABS.NOINC R14 ;  /* 0x000000000e007343 */ /* 0x026fea0003c00000 */
.L_x_17:
[----:B------:R-:W-:-:S13]  /*1430*/  ISETP.NE.AND P0, PT, R221, 0x3, PT ;  /* 0x00000003dd00780c */ /* 0x000fda0003f05270 */
[----:B------:R-:W-:Y:S05]  /*1440*/  @!P0 BRA `(.L_x_18) ;  /* 0x0000000000048947 */ /* 0x000fea0003800000 */
[----:B------:R-:W-:Y:S01]  /*1450*/  BPT.TRAP 0x1 ;  /* 0x000000040000795c */ /* 0x000fe20000300000 */
.L_x_18:
[----:B0-----:R-:W-:Y:S02]  /*1460*/  IMAD.U32 R3, RZ, RZ, UR37 ;  /* 0x00000025ff037e24 */ /* 0x001fe4000f8e00ff */
[----:B------:R-:W-:-:S03]  /*1470*/  IMAD.U32 R0, RZ, RZ, UR36 ;  /* 0x00000024ff007e24 */ /* 0x000fc6000f8e00ff */
[----:B------:R-:W-:Y:S02]  /*1480*/  LEA R3, R3, UR38, 0x3 ;  /* 0x0000002603037c11 */ /* 0x000fe4000f8e18ff */
[----:B------:R-:W-:-:S04]  /*1490*/  SHF.L.U32 R0, R0, 0x1f, RZ ;  /* 0x0000001f00007819 */ /* 0x000fc800000006ff */
[----:B------:R0:W3:Y:S01]  /*14a0*/  SYNCS.PHASECHK.TRANS64.TRYWAIT P1, [R3+URZ], R0 ;  /* 0x00000000030075a7 */ /* 0x0000e2000802017f */
[----:B------:R-:W-:Y:S05]  /*14b0*/  @!P0 BRA `(.L_x_19) ;  /* 0x0000000000048947 */ /* 0x000fea0003800000 */
[----:B------:R-:W-:Y:S01]  /*14c0*/  BPT.TRAP 0x1 ;  /* 0x000000040000795c */ /* 0x000fe20000300000 */
.L_x_19:
[----:B---3--:R-:W-:Y:S05]  /*14d0*/  @P1 BRA `(.L_x_20) ;  /* 0x0000000000081947 */ /* 0x008fea0003800000 */
[----:B------:R-:W3:Y:S02]  /*14e0*/  SYNCS.PHASECHK.TRANS64.TRYWAIT P1, [R3+URZ], R0 ;  /* 0x00000000030075a7 */ /* 0x000ee4000802017f */
[----:B---3--:R-:W-:Y:S05]  /*14f0*/  @!P1 BRA `(.L_x_21) ;  /* 0x0000015000449947 */ /* 0x008fea0003800000 */
.L_x_20:
[----:B------:R-:W-:-:S04]  /*1500*/  UISETP.LT.AND UP0, UPT, UR39, 0x1, UPT ;  /* 0x000000012700788c */ /* 0x000fc8000bf01270 */
[----:B------:R-:W-:-:S06]  /*1510*/  USEL UR4, UR39, 0x1, UP0 ;  /* 0x0000000127047887 */ /* 0x000fcc0008000000 */
[----:B0--3--:R-:W-:Y:S01]  /*1520*/  IMAD.U32 R0, RZ, RZ, UR4 ;  /* 0x00000004ff007e24 */ /* 0x009fe2000f8e00ff */
[----:B------:R-:W-:Y:S05]  /*1530*/  WARPSYNC.ALL ;  /* 0x0000000000007948 */ /* 0x000fea0003800000 */
[----:B------:R-:W-:-:S04]  /*1540*/  IADD3 R0, -R0, UR39, RZ ;  /* 0x0000002700007c10 */ /* 0x000fc8000fffe1ff */
[----:B------:R-:W-:Y:S01]  /*1550*/  ISETP.GE.AND P1, PT, R0, 0x1, PT ;  /* 0x000000010000780c */ /* 0x000fe20003f26270 */
[----:B------:R-:W-:Y:S01]  /*1560*/  UIADD3 UR4, UR38, 0x18100, URZ ;  /* 0x0001810026047890 */ /* 0x000fe2000fffe03f */
[----:B------:R-:W-:Y:S01]  /*1570*/  WARPGROUP.ARRIVE ;  /* 0x00000000000079c5 */ /* 0x000fe20000000000 */
[----:B------:R-:W-:Y:S02]  /*1580*/  ULOP3.LUT UR52, UR52, 0x10000, URZ, 0xfc, !UPT ;  /* 0x0001000034347892 */ /* 0x000fe4000f8efc3f */
[----:B------:R-:W-:Y:S02]  /*1590*/  USHF.R.U32.HI UR4, URZ, 0x4, UR4 ;  /* 0x000000043f047899 */ /* 0x000fe40008011604 */
[----:B------:R-:W-:Y:S02]  /*15a0*/  UIMAD UR54, UR37, 0xc00, UR52 ;  /* 0x00000c00253678a4 */ /* 0x000fe4000f8e0234 */
[----:B------:R-:W-:Y:S01]  /*15b0*/  ULOP3.LUT UR4, UR4, 0x3fff, URZ, 0xc0, !UPT ;  /* 0x00003fff04047892 */ /* 0x000fe2000f8ec03f */
[----:B------:R-:W-:Y:S01]  /*15c0*/  UMOV UR41, 0x40000040 ;  /* 0x4000004000297882 */ /* 0x000fe20000000000 */
[----:B------:R-:W-:-:S02]  /*15d0*/  UMOV UR43, 0x40000040 ;  /* 0x40000040002b7882 */ /* 0x000fc40000000000 */
[----:B------:R-:W-:Y:S01]  /*15e0*/  ULOP3.LUT UR53, UR4, 0x10000, URZ, 0xfc, !UPT ;  /* 0x0001000004357892 */ /* 0x000fe2000f8efc3f */
[----:B------:R-:W-:Y:S01]  /*15f0*/  UMOV UR40, UR54 ;  /* 0x0000003600287c82 */ /* 0x000fe20008000000 */
[----:B------:R-:W-:Y:S02]  /*1600*/  UMOV UR33, UR41 ;  /* 0x0000002900217c82 */ /* 0x000fe40008000000 */
[----:B------:R-:W-:Y:S01]  /*1610*/  UIMAD UR55, UR37, 0xb00, UR53 ;  /* 0x00000b00253778a4 */ /* 0x000fe2000f8e0235 */
[----:B------:R-:W-:Y:S01]  /*1620*/  UMOV UR32, UR40 ;  /* 0x0000002800207c82 */ /* 0x000fe20008000000 */
[----:B------:R-:W-:Y:S02]  /*1630*/  UMOV UR35, 0x40000040 ;  /* 0x4000004000237882 */ /* 0x000fe40000000000 */
[----:B------:R-:W-:Y:S02]  /*1640*/  UIADD3 UR34, UR55, 0x80, URZ ;  /* 0x0000008037227890 */ /* 0x000fe4000fffe03f */
[----:B------:R-:W-:-:S02]  /*1650*/  UIADD3 UR26, UR55, 0x100, URZ ;  /* 0x00000100371a7890 */ /* 0x000fc4000fffe03f */
[----:B------:R-:W-:Y:S01]  /*1660*/  UMOV UR42, UR55 ;  /* 0x00000037002a7c82 */ /* 0x000fe20008000000 */
[----:B------:R-:W-:Y:S01]  /*1670*/  UMOV UR24, UR40 ;  /* 0x0000002800187c82 */ /* 0x000fe20008000000 */
[----:B------:R-:W-:Y:S01]  /*1680*/  HGMMA.64x16x16.F32.BF16 R192, gdesc[UR40], RZ, !UPT, gsb0 ;  /* 0x0020000028c079f0 */ /* 0x000fe2000c0018ff */
[----:B------:R-:W-:Y:S01]  /*1690*/  UMOV UR25, UR41 ;  /* 0x0000002900197c82 */ /* 0x000fe20008000000 */
[----:B------:R-:W-:Y:S01]  /*16a0*/  UMOV UR27, 0x40000040 ;  /* 0x40000040001b7882 */ /* 0x000fe20000000000 */
[----:B------:R-:W-:Y:S01]  /*16b0*/  UIADD3 UR18, UR55, 0x180, URZ ;  /* 0x0000018037127890 */ /* 0x000fe2000fffe03f */
[----:B------:R-:W-:Y:S01]  /*16c0*/  UMOV UR16, UR40 ;  /* 0x0000002800107c82 */ /* 0x000fe20008000000 */
        /* <DEDUP_REMOVED lines=31> */
[----:B------:R-:W-:-:S02]  /*18c0*/  WARPGROUP.DEPBAR.LE gsb0, 0x0 ;  /* 0x00008000000079c5 */ /* 0x000fc40000010000 */
[----:B------:R-:W-:-:S06]  /*18d0*/  WARPGROUP.ARRIVE ;  /* 0x00000000000079c5 */ /* 0x000fcc0000000000 */
[----:B------:R-:W-:Y:S03]  /*18e0*/  HGMMA.64x16x16.F32.BF16 R176, gdesc[UR32], RZ, !UPT, gsb0 ;  /* 0x0020000020b079f0 */ /* 0x000fe6000c0018ff */
[----:B------:R-:W-:Y:S02]  /*18f0*/  WARPGROUP.DEPBAR.LE gsb0, 0x0 ;  /* 0x00008000000079c5 */ /* 0x000fe40000010000 */
[----:B------:R-:W-:-:S06]  /*1900*/  WARPGROUP.ARRIVE ;  /* 0x00000000000079c5 */ /* 0x000fcc0000000000 */
[----:B------:R-:W-:Y:S03]  /*1910*/  HGMMA.64x16x16.F32.BF16 R160, gdesc[UR24], RZ, !UPT, gsb0 ;  /* 0x0020000018a079f0 */ /* 0x000fe6000c0018ff */
[----:B------:R-:W-:Y:S02]  /*1920*/  WARPGROUP.DEPBAR.LE gsb0, 0x0 ;  /* 0x00008000000079c5 */ /* 0x000fe40000010000 */
[----:B------:R-:W-:-:S06]  /*1930*/  WARPGROUP.ARRIVE ;  /* 0x00000000000079c5 */ /* 0x000fcc0000000000 */
[----:B------:R-:W-:Y:S01]  /*1940*/  HGMMA.64x16x16.F32.BF16 R144, gdesc[UR16], RZ, !UPT, gsb0 ;  /* 0x00200000109079f0 */ /* 0x000fe2000c0018ff */
[----:B------:R-:W-:Y:S01]  /*1950*/  UIADD3 UR16, UR54, 0x2, URZ ;  /* 0x0000000236107890 */ /* 0x000fe2000fffe03f */
[----:B------:R-:W-:Y:S01]  /*1960*/  UMOV UR17, 0x40000040 ;  /* 0x4000004000117882 */ /* 0x000fe20000000000 */
[----:B------:R-:W-:Y:S02]  /*1970*/  WARPGROUP.DEPBAR.LE gsb0, 0x0 ;  /* 0x00008000000079c5 */ /* 0x000fe40000010000 */
[----:B------:R-:W-:-:S06]  /*1980*/  WARPGROUP.ARRIVE ;  /* 0x00000000000079c5 */ /* 0x000fcc0000000000 */
[----:B------:R-:W-:Y:S03]  /*1990*/  HGMMA.64x16x16.F32.BF16 R128, gdesc[UR12], RZ, !UPT, gsb0 ;  /* 0x002000000c8079f0 */ /* 0x000fe6000c0018ff */
        /* <DEDUP_REMOVED lines=18> */
[----:B------:R-:W-:Y:S01]  /*1ac0*/  UMOV UR48, UR58 ;  /* 0x0000003a00307c82 */ /* 0x000fe20008000000 */
[----:B------:R-:W-:Y:S01]  /*1ad0*/  UMOV UR49, 0x40000040 ;  /* 0x4000004000317882 */ /* 0x000fe20000000000 */
[----:B------:R-:W-:Y:S01]  /*1ae0*/  UMOV UR28, UR48 ;  /* 0x00000030001c7c82 */ /* 0x000fe20008000000 */
        /* <DEDUP_REMOVED lines=17> */
[----:B------:R-:W-:Y:S01]  /*1c00*/  UIADD3 UR58, UR54, 0x404, URZ ;  /* 0x00000404363a7890 */ /* 0x000fe2000fffe03f */
[----:B------:R-:W-:-:S02]  /*1c10*/  WARPGROUP.DEPBAR.LE gsb0, 0x0 ;  /* 0x00008000000079c5 */ /* 0x000fc40000010000 */
[----:B------:R-:W-:-:S06]  /*1c20*/  WARPGROUP.ARRIVE ;  /* 0x00000000000079c5 */ /* 0x000fcc0000000000 */
[----:B------:R-:W-:Y:S01]  /*1c30*/  HGMMA.64x16x16.F32.BF16 R24, gdesc[UR48], RZ, !UPT, gsb0 ;  /* 0x00200000301879f0 */ /* 0x000fe2000c0018ff */
[----:B------:R-:W-:Y:S01]  /*1c40*/  UMOV UR50, UR18 ;  /* 0x0000001200327c82 */ /* 0x000fe20008000000 */
[----:B------:R-:W-:Y:S01]  /*1c50*/  UMOV UR51, UR19 ;  /* 0x0000001300337c82 */ /* 0x000fe20008000000 */
[----:B------:R-:W-:Y:S01]  /*1c60*/  UIADD3 UR18, UR55, 0x2, URZ ;  /* 0x0000000237127890 */ /* 0x000fe2000fffe03f */
[----:B------:R-:W-:Y:S01]  /*1c70*/  UMOV UR19, 0x40000040 ;  /* 0x4000004000137882 */ /* 0x000fe20000000000 */
[----:B------:R-:W-:Y:S02]  /*1c80*/  WARPGROUP.DEPBAR.LE gsb0, 0x0 ;  /* 0x00008000000079c5 */ /* 0x000fe40000010000 */
[----:B------:R-:W-:-:S06]  /*1c90*/  WARPGROUP.ARRIVE ;  /* 0x00000000000079c5 */ /* 0x000fcc0000000000 */
[----:B------:R-:W-:Y:S01]  /*1ca0*/  HGMMA.64x16x16.F32.BF16 R40, gdesc[UR28], RZ, !UPT, gsb0 ;  /* 0x002000001c2879f0 */ /* 0x000fe2000c0018ff */
[----:B------:R-:W-:Y:S01]  /*1cb0*/  UIADD3 UR30, UR55, 0x282, URZ ;  /* 0x00000282371e7890 */ /* 0x000fe2000fffe03f */
[----:B------:R-:W-:Y:S01]  /*1cc0*/  UMOV UR28, UR16 ;  /* 0x00000010001c7c82 */ /* 0x000fe20008000000 */
[----:B------:R-:W-:Y:S01]  /*1cd0*/  UMOV UR29, UR17 ;  /* 0x00000011001d7c82 */ /* 0x000fe20008000000 */
        /* <DEDUP_REMOVED lines=66> */
[----:B------:R-:W-:Y:S03]  /*2100*/  HGMMA.64x16x16.F32.BF16 R192, gdesc[UR16], R192, gsb0 ;  /* 0x0020000010c079f0 */ /* 0x000fe600080018c0 */
[----:B------:R-:W-:Y:S02]  /*2110*/  WARPGROUP.DEPBAR.LE gsb0, 0x0 ;  /* 0x00008000000079c5 */ /* 0x000fe40000010000 */
[----:B------:R-:W-:-:S06]  /*2120*/  WARPGROUP.ARRIVE ;  /* 0x00000000000079c5 */ /* 0x000fcc0000000000 */
[----:B------:R-:W-:Y:S03]  /*2130*/  HGMMA.64x16x16.F32.BF16 R176, gdesc[UR8], R176, gsb0 ;  /* 0x0020000008b079f0 */ /* 0x000fe600080018b0 */
[----:B------:R-:W-:Y:S02]  /*2140*/  WARPGROUP.DEPBAR.LE gsb0, 0x0 ;  /* 0x00008000000079c5 */ /* 0x000fe40000010000 */
[----:B------:R-:W-:-:S06]  /*2150*/  WARPGROUP.ARRIVE ;  /* 0x00000000000079c5 */ /* 0x000fcc0000000000 */
[----:B------:R-:W-:Y:S01]  /*2160*/  HGMMA.64x16x16.F32.BF16 R160, gdesc[UR4], R160, gsb0 ;  /* 0x0020000004a079f0 */ /* 0x000fe200080018a0 */
[----:B------:R-:W-:Y:S02]  /*2170*/  UIADD3 UR4, UR54, 0x402, URZ ;  /* 0x0000040236047890 */ /* 0x000fe4000fffe03f */
        /* <DEDUP_REMOVED lines=46> */
[----:B------:R-:W-:-:S02]  /*2460*/  WARPGROUP.DEPBAR.LE gsb0, 0x0 ;  /* 0x00008000000079c5 */ /* 0x000fc40000010000 */
[----:B------:R-:W-:-:S06]  /*2470*/  WARPGROUP.ARRIVE ;  /* 0x00000000000079c5 */ /* 0x000fcc0000000000 */
[----:B------:R-:W-:Y:S01]  /*2480*/  HGMMA.64x16x16.F32.BF16 R24, gdesc[UR48], R24, gsb0 ;  /* 0x00200000301879f0 */ /* 0x000fe20008001818 */
[----:B------:R-:W-:Y:S01]  /*2490*/  UIADD3 UR50, UR55, 0x504, URZ ;  /* 0x0000050437327890 */ /* 0x000fe2000fffe03f */
[----:B------:R-:W-:Y:S01]  /*24a0*/  UMOV UR51, 0x40000040 ;  /* 0x4000004000337882 */ /* 0x000fe20000000000 */
[----:B------:R-:W-:Y:S02]  /*24b0*/  WARPGROUP.DEPBAR.LE gsb0, 0x0 ;  /* 0x00008000000079c5 */ /* 0x000fe40000010000 */
[----:B------:R-:W-:-:S06]  /*24c0*/  WARPGROUP.ARRIVE ;  /* 0x00000000000079c5 */ /* 0x000fcc0000000000 */
[----:B------:R-:W-:Y:S01]  /*24d0*/  HGMMA.64x16x16.F32.BF16 R40, gdesc[UR40], R40, gsb0 ;  /* 0x00200000282879f0 */ /* 0x000fe20008001828 */
[----:B------:R-:W-:Y:S02]  /*24e0*/  UIADD3 UR40, UR54, 0x4, URZ ;  /* 0x0000000436287890 */ /* 0x000fe4000fffe03f */
[----:B------:R-:W-:Y:S01]  /*24f0*/  UIADD3 UR42, UR55, 0x4, URZ ;  /* 0x00000004372a7890 */ /* 0x000fe2000fffe03f */
[----:B------:R-:W-:Y:S01]  /*2500*/  UMOV UR41, 0x40000040 ;  /* 0x4000004000297882 */ /* 0x000fe20000000000 */
[----:B------:R-:W-:Y:S01]  /*2510*/  UMOV UR43, 0x40000040 ;  /* 0x40000040002b7882 */ /* 0x000fe20000000000 */
[----:B------:R-:W-:Y:S02]  /*2520*/  UMOV UR49, UR41 ;  /* 0x0000002900317c82 */ /* 0x000fe40008000000 */
[----:B------:R-:W-:Y:S01]  /*2530*/  UMOV UR48, UR40 ;  /* 0x0000002800307c82 */ /* 0x000fe20008000000 */
[----:B------:R-:W-:Y:S02]  /*2540*/  WARPGROUP.DEPBAR.LE gsb0, 0x0 ;  /* 0x00008000000079c5 */ /* 0x000fe40000010000 */
[----:B------:R-:W-:-:S06]  /*2550*/  WARPGROUP.ARRIVE ;  /* 0x00000000000079c5 */ /* 0x000fcc0000000000 */
[----:B------:R-:W-:Y:S01]  /*2560*/  HGMMA.64x16x16.F32.BF16 R56, gdesc[UR32], R56, gsb0 ;  /* 0x00200000203879f0 */ /* 0x000fe20008001838 */
[----:B------:R-:W-:Y:S01]  /*2570*/  UIADD3 UR34, UR55, 0x84, URZ ;  /* 0x0000008437227890 */ /* 0x000fe2000fffe03f */
[----:B------:R-:W-:Y:S01]  /*2580*/  UMOV UR32, UR40 ;  /* 0x0000002800207c82 */ /* 0x000fe20008000000 */
[----:B------:R-:W-:Y:S01]  /*2590*/  UMOV UR33, UR41 ;  /* 0x0000002900217c82 */ /* 0x000fe20008000000 */
[----:B------:R-:W-:Y:S01]  /*25a0*/  UMOV UR35, 0x40000040 ;  /* 0x4000004000237882 */ /* 0x000fe20000000000 */
        /* <DEDUP_REMOVED lines=68> */
[----:B------:R-:W-:Y:S01]  /*29f0*/  UIADD3 UR16, UR54, 0x6, URZ ;  /* 0x0000000636107890 */ /* 0x000fe2000fffe03f */
        /* <DEDUP_REMOVED lines=45> */
[----:B------:R-:W-:Y:S01]  /*2cd0*/  HGMMA.64x16x16.F32.BF16 R24, gdesc[UR48], R24, gsb0 ;  /* 0x00200000301879f0 */ /* 0x000fe20008001818 */
[----:B------:R-:W-:Y:S01]  /*2ce0*/  UMOV UR50, UR18 ;  /* 0x0000001200327c82 */ /* 0x000fe20008000000 */
[----:B------:R-:W-:Y:S01]  /*2cf0*/  UMOV UR51, UR19 ;  /* 0x0000001300337c82 */ /* 0x000fe20008000000 */
[----:B------:R-:W-:Y:S01]  /*2d00*/  UIADD3 UR18, UR55, 0x6, URZ ;  /* 0x0000000637127890 */ /* 0x000fe2000fffe03f */
        /* <DEDUP_REMOVED lines=412> */
[----:B------:R-:W-:Y:S01]  /*46d0*/  UMOV UR48, UR32 ;  /* 0x0000002000307c82 */ /* 0x000fe20008000000 */
[----:B------:R-:W-:Y:S01]  /*46e0*/  UMOV UR49, UR33 ;  /* 0x0000002100317c82 */ /* 0x000fe20008000000 */
[----:B------:R-:W-:-:S02]  /*46f0*/  WARPGROUP.DEPBAR.LE gsb0, 0x0 ;  /* 0x00008000000079c5 */ /* 0x000fc40000010000 */
        /* <DEDUP_REMOVED lines=69> */
[----:B------:R-:W-:Y:S01]  /*4b50*/  UIADD3 UR54, UR54, 0xa06, URZ ;  /* 0x00000a0636367890 */ /* 0x000fe2000fffe03f */
        /* <DEDUP_REMOVED lines=207> */
[----:B------:R-:W-:Y:S05]  /*5850*/  @!P1 BRA `(.L_x_22) ;  /* 0x0000004400909947 */ /* 0x000fea0003800000 */
[----:B------:R-:W-:Y:S01]  /*5860*/  UIADD3 UR54, UR37, 0x1, URZ ;  /* 0x0000000125367890 */ /* 0x000fe2000fffe03f */
[----:B------:R-:W-:Y:S02]  /*5870*/  IMAD.MOV.U32 R3, RZ, RZ, R0 ;  /* 0x000000ffff037224 */ /* 0x000fe400078e0000 */
[----:B--2---:R-:W-:Y:S01]  /*5880*/  IMAD.U32 R4, RZ, RZ, UR37 ;  /* 0x00000025ff047e24 */ /* 0x004fe2000f8e00ff */
[----:B------:R-:W-:-:S04]  /*5890*/  UISETP.NE.AND UP0, UPT, UR54, 0x2, UPT ;  /* 0x000000023600788c */ /* 0x000fc8000bf05270 */
[----:B------:R-:W-:Y:S02]  /*58a0*/  USEL UR4, URZ, 0x1, UP0 ;  /* 0x000000013f047887 */ /* 0x000fe40008000000 */
[----:B------:R-:W-:Y:S02]  /*58b0*/  USEL UR54, UR54, URZ, UP0 ;  /* 0x0000003f36367287 */ /* 0x000fe40008000000 */
[----:B------:R-:W-:-:S06]  /*58c0*/  ULOP3.LUT UR4, UR36, UR4, URZ, 0x3c, !UPT ;  /* 0x0000000424047292 */ /* 0x000fcc000f8e3c3f */
[----:B------:R-:W-:-:S07]  /*58d0*/  IMAD.U32 R7, RZ, RZ, UR4 ;  /* 0x00000004ff077e24 */ /* 0x000fce000f8e00ff */
.L_x_29:
[----:B------:R-:W-:Y:S05]  /*58e0*/  @!P0 BRA `(.L_x_23) ;  /* 0x0000000000048947 */ /* 0x000fea0003800000 */
[----:B------:R-:W-:Y:S01]  /*58f0*/  BPT.TRAP 0x1 ;  /* 0x000000040000795c */ /* 0x000fe20000300000 */
.L_x_23:
[----:B------:R-:W-:Y:S01]  /*5900*/  ULEA UR4, UR54, UR38, 0x3 ;  /* 0x0000002636047291 */ /* 0x000fe2000f8e183f */
[----:B------:R-:W-:-:S08]  /*5910*/  SHF.L.U32 R5, R7, 0x1f, RZ ;  /* 0x0000001f07057819 */ /* 0x000fd000000006ff */
[----:B------:R0:W2:Y:S01]  /*5920*/  SYNCS.PHASECHK.TRANS64.TRYWAIT P1, [UR4], R5 ;  /* 0x00000005ff0075a7 */ /* 0x0000a20008020144 */
[----:B------:R-:W-:Y:S05]  /*5930*/  @!P0 BRA `(.L_x_24) ;  /* 0x0000000000048947 */ /* 0x000fea0003800000 */
[----:B------:R-:W-:Y:S01]  /*5940*/  BPT.TRAP 0x1 ;  /* 0x000000040000795c */ /* 0x000fe20000300000 */
.L_x_24:
[----:B--2---:R-:W-:Y:S05]  /*5950*/  @P1 BRA `(.L_x_25) ;  /* 0x0000000000081947 */ /* 0x004fea0003800000 */
[----:B------:R-:W2:Y:S02]  /*5960*/  SYNCS.PHASECHK.TRANS64.TRYWAIT P1, [UR4], R5 ;  /* 0x00000005ff0075a7 */ /* 0x000ea40008020144 */
[----:B--2---:R-:W-:Y:S05]  /*5970*/  @!P1 BRA `(.L_x_26) ;  /* 0x0000010c00389947 */ /* 0x004fea0003800000 */
.L_x_25:
[----:B------:R-:W-:Y:S01]  /*5980*/  UIMAD UR55, UR54, 0xc00, UR52 ;  /* 0x00000c00363778a4 */ /* 0x000fe2000f8e0234 */
[----:B------:R-:W-:Y:S01]  /*5990*/  WARPGROUP.ARRIVE ;  /* 0x00000000000079c5 */ /* 0x000fe20000000000 */
[----:B------:R-:W-:Y:S01]  /*59a0*/  UIMAD UR58, UR54, 0xb00, UR53 ;  /* 0x00000b00363a78a4 */ /* 0x000fe2000f8e0235 */
[----:B------:R-:W-:Y:S01]  /*59b0*/  UMOV UR5, 0x40000040 ;  /* 0x4000004000057882 */ /* 0x000fe20000000000 */
[----:B------:R-:W-:Y:S02]  /*59c0*/  UMOV UR7, 0x40000040 ;  /* 0x4000004000077882 */ /* 0x000fe40000000000 */
[----:B------:R-:W-:Y:S01]  /*59d0*/  UIADD3 UR10, UR58, 0x80, URZ ;  /* 0x000000803a0a7890 */ /* 0x000fe2000fffe03f */
[----:B------:R-:W-:Y:S02]  /*59e0*/  UMOV UR4, UR55 ;  /* 0x0000003700047c82 */ /* 0x000fe40008000000 */
[----:B------:R-:W-:Y:S01]  /*59f0*/  UMOV UR6, UR58 ;  /* 0x0000003a00067c82 */ /* 0x000fe20008000000 */
[----:B------:R-:W-:Y:S01]  /*5a00*/  UMOV UR8, UR4 ;  /* 0x0000000400087c82 */ /* 0x000fe20008000000 */
[----:B------:R-:W-:Y:S01]  /*5a10*/  HGMMA.64x16x16.F32.BF16 R192, gdesc[UR4], R192, gsb0 ;  /* 0x0020000004c079f0 */ /* 0x000fe200080018c0 */
        /* <DEDUP_REMOVED lines=38> */
[----:B------:R-:W-:-:S02]  /*5c80*/  UIADD3 UR4, UR55, 0x2, URZ ;  /* 0x0000000237047890 */ /* 0x000fc4000fffe03f */
[----:B------:R-:W-:Y:S01]  /*5c90*/  UIADD3 UR5, UR58, 0x2, URZ ;  /* 0x000000023a057890 */ /* 0x000fe2000fffe03f */
        /* <DEDUP_REMOVED lines=101> */
[----:B------:R-:W-:Y:S01]  /*62f0*/  UMOV UR8, UR4 ;  /* 0x0000000400087c82 */ /* 0x000fe20008000000 */
[----:B------:R-:W-:Y:S01]  /*6300*/  UMOV UR9, 0x40000040 ;  /* 0x4000004000097882 */ /* 0x000fe20000000000 */
        /* <DEDUP_REMOVED lines=124> */
[----:B------:R-:W-:Y:S02]  /*6ad0*/  WARPGROUP.DEPBAR.LE gsb0, 0x0 ;  /* 0x00008000000079c5 */ /* 0x000fe40000010000 */
[----:B------:R-:W-:-:S06]  /*6ae0*/  WARPGROUP.ARRIVE ;  /* 0x00000000000079c5 */ /* 0x000fcc0000000000 */
[----:B------:R-:W-:Y:S01]  /*6af0*/  HGMMA.64x16x16.F32.BF16 R152, gdesc[UR12], R152, gsb0 ;  /* 0x002000000c9879f0 */ /* 0x000fe20008001898 */
[----:B------:R-:W-:Y:S02]  /*6b00*/  UIADD3 UR12, UR58, 0x4, URZ ;  /* 0x000000043a0c7890 */ /* 0x000fe4000fffe03f */
[----:B------:R-:W-:Y:S02]  /*6b10*/  UIADD3 UR13, UR58, 0x84, URZ ;  /* 0x000000843a0d7890 */ /* 0x000fe4000fffe03f */
        /* <DEDUP_REMOVED lines=31> */
[----:B------:R-:W-:Y:S01]  /*6d10*/  UMOV UR10, UR13 ;  /* 0x0000000d000a7c82 */ /* 0x000fe20008000000 */
[----:B------:R-:W-:Y:S01]  /*6d20*/  UMOV UR11, 0x40000040 ;  /* 0x40000040000b7882 */ /* 0x000fe20000000000 */
[----:B------:R-:W-:Y:S01]  /*6d30*/  UMOV UR13, UR5 ;  /* 0x00000005000d7c82 */ /* 0x000fe20008000000 */
        /* <DEDUP_REMOVED lines=641> */
[----:B------:R-:W-:Y:S01]  /*9550*/  UIADD3 UR55, UR55, 0xa06, URZ ;  /* 0x00000a0637377890 */ /* 0x000fe2000fffe03f */
        /* <DEDUP_REMOVED lines=128> */
[----:B------:R-:W-:Y:S01]  /*9d60*/  BPT.TRAP 0x1 ;  /* 0x000000040000795c */ /* 0x000fe20000300000 */
.L_x_27:
[----:B------:R-:W-:-:S13]  /*9d70*/  ISETP.NE.AND P1, PT, R2, RZ, PT ;  /* 0x000000ff0200720c */ /* 0x000fda0003f25270 */
[----:B0-2---:R-:W-:-:S05]  /*9d80*/  @P1 LEA R5, R4, UR38, 0x3 ;  /* 0x0000002604051c11 */ /* 0x005fca000f8e18ff */
[----:B------:R-:W-:-:S05]  /*9d90*/  @P1 VIADD R5, R5, 0x10 ;  /* 0x0000001005051836 */ /* 0x000fca0000000000 */
[----:B------:R-:W-:-:S04]  /*9da0*/  @P1 PRMT R5, R16, 0x654, R5 ;  /* 0x0000065410051816 */ /* 0x000fc80000000005 */
[----:B------:R0:W-:Y:S01]  /*9db0*/  @P1 SYNCS.ARRIVE.TRANS64.RED.A1T0 RZ, [R5+URZ], RZ ;  /* 0x000000ff05ff19a7 */ /* 0x0001e2000810043f */
[----:B------:R-:W-:-:S13]  /*9dc0*/  ISETP.GT.U32.AND P1, PT, R17, 0x1, PT ;  /* 0x000000011100780c */ /* 0x000fda0003f24070 */
[----:B0-----:R-:W-:Y:S05]  /*9dd0*/  @P1 BRA `(.L_x_28) ;  /* 0x0000000000041947 */ /* 0x001fea0003800000 */
[----:B------:R-:W-:Y:S01]  /*9de0*/  BPT.TRAP 0x1 ;  /* 0x000000040000795c */ /* 0x000fe20000300000 */
.L_x_28:
[----:B------:R-:W-:Y:S01]  /*9df0*/  UIADD3 UR54, UR54, 0x1, URZ ;  /* 0x0000000136367890 */ /* 0x000fe2000fffe03f */
[C---:B------:R-:W-:Y:S01]  /*9e00*/  ISETP.GT.AND P2, PT, R3.reuse, 0x1, PT ;  /* 0x000000010300780c */ /* 0x040fe20003f44270 */
[----:B------:R-:W-:Y:S02]  /*9e10*/  VIADD R4, R4, 0x1 ;  /* 0x0000000104047836 */ /* 0x000fe40000000000 */
[----:B------:R-:W-:Y:S01]  /*9e20*/  UISETP.NE.AND UP0, UPT, UR54, 0x2, UPT ;  /* 0x000000023600788c */ /* 0x000fe2000bf05270 */
[----:B------:R-:W-:Y:S02]  /*9e30*/  VIADD R3, R3, 0xffffffff ;  /* 0xffffffff03037836 */ /* 0x000fe40000000000 */
[C---:B------:R-:W-:Y:S01]  /*9e40*/  ISETP.NE.AND P1, PT, R4.reuse, 0x2, PT ;  /* 0x000000020400780c */ /* 0x040fe20003f25270 */
[----:B------:R-:W-:Y:S02]  /*9e50*/  USEL UR4, URZ, 0x1, UP0 ;  /* 0x000000013f047887 */ /* 0x000fe40008000000 */
[----:B------:R-:W-:Y:S01]  /*9e60*/  USEL UR54, UR54, URZ, UP0 ;  /* 0x0000003f36367287 */ /* 0x000fe20008000000 */
[----:B------:R-:W-:-:S03]  /*9e70*/  SEL R4, R4, RZ, P1 ;  /* 0x000000ff04047207 */ /* 0x000fc60000800000 */
[----:B------:R-:W-:Y:S01]  /*9e80*/  LOP3.LUT R7, R7, UR4, RZ, 0x3c, !PT ;  /* 0x0000000407077c12 */ /* 0x000fe2000f8e3cff */
[----:B------:R-:W-:Y:S07]  /*9e90*/  @P2 BRA `(.L_x_29) ;  /* 0xffffffb800902947 */ /* 0x000fee000383ffff */
.L_x_22:
[----:B------:R-:W0:Y:S02]  /*9ea0*/  LDC R3, c[0x0][0x28c] ;  /* 0x0000a300ff037b82 */ /* 0x000e240000000800 */
[----:B0-----:R-:W-:-:S13]  /*9eb0*/  ISETP.GE.AND P1, PT, R3, 0x1, PT ;  /* 0x000000010300780c */ /* 0x001fda0003f26270 */
[----:B------:R-:W-:Y:S05]  /*9ec0*/  @!P1 BRA `(.L_x_30) ;  /* 0x0000000000349947 */ /* 0x000fea0003800000 */
[----:B------:R-:W-:Y:S05]  /*9ed0*/  @!P0 BRA `(.L_x_31) ;  /* 0x0000000000048947 */ /* 0x000fea0003800000 */
[----:B------:R-:W-:Y:S01]  /*9ee0*/  BPT.TRAP 0x1 ;  /* 0x000000040000795c */ /* 0x000fe20000300000 */
.L_x_31:
[----:B------:R-:W-:Y:S01]  /*9ef0*/  ISETP.NE.AND P0, PT, R2, RZ, PT ;  /* 0x000000ff0200720c */ /* 0x000fe20003f05270 */
[----:B------:R-:W-:-:S12]  /*9f00*/  IMAD.U32 R3, RZ, RZ, UR38 ;  /* 0x00000026ff037e24 */ /* 0x000fd8000f8e00ff */
[----:B------:R-:W-:-:S04]  /*9f10*/  @P0 VIADD R0, R0, UR37 ;  /* 0x0000002500000c36 */ /* 0x000fc80008000000 */
[----:B------:R-:W-:-:S05]  /*9f20*/  @P0 IMAD.SHL.U32 R0, R0, 0x8, RZ ;  /* 0x0000000800000824 */ /* 0x000fca00078e00ff */
[----:B------:R-:W-:-:S04]  /*9f30*/  @P0 LOP3.LUT R0, R0, 0x8, RZ, 0xc0, !PT ;  /* 0x0000000800000812 */ /* 0x000fc800078ec0ff */
[----:B------:R-:W-:-:S04]  /*9f40*/  @P0 IADD3 R3, R3, 0x10, R0 ;  /* 0x0000001003030810 */ /* 0x000fc80007ffe000 */
[----:B------:R-:W-:-:S04]  /*9f50*/  @P0 PRMT R3, R16, 0x654, R3 ;  /* 0x0000065410030816 */ /* 0x000fc80000000003 */
[----:B------:R0:W-:Y:S01]  /*9f60*/  @P0 SYNCS.ARRIVE.TRANS64.RED.A1T0 RZ, [R3+URZ], RZ ;  /* 0x000000ff03ff09a7 */ /* 0x0001e2000810043f */
[----:B------:R-:W-:-:S13]  /*9f70*/  ISETP.GT.U32.AND P0, PT, R17, 0x1, PT ;  /* 0x000000011100780c */ /* 0x000fda0003f04070 */
[----:B0-----:R-:W-:Y:S05]  /*9f80*/  @P0 BRA `(.L_x_30) ;  /* 0x0000000000040947 */ /* 0x001fea0003800000 */
[----:B------:R-:W-:Y:S01]  /*9f90*/  BPT.TRAP 0x1 ;  /* 0x000000040000795c */ /* 0x000fe20000300000 */
.L_x_30:
[----:B------:R-:W3:Y:S01]  /*9fa0*/  LDL.LU R9, [R1+0x4] ;  /* 0x0000040001097983 */ /* 0x000ee20000300800 */
[----:B------:R-:W0:Y:S01]  /*9fb0*/  LDC R7, c[0x0][0x288] ;  /* 0x0000a200ff077b82 */ /* 0x000e220000000800 */
[----:B------:R-:W4:Y:S01]  /*9fc0*/  S2R R8, SR_TID.X ;  /* 0x0000000000087919 */ /* 0x000f220000002100 */
[----:B------:R-:W-:Y:S01]  /*9fd0*/  UIADD3 UR37, UR39, UR37, URZ ;  /* 0x0000002527257290 */ /* 0x000fe2000fffe03f */
[----:B------:R-:W-:Y:S01]  /*9fe0*/  ULDC UR8, c[0x0][0x284] ;  /* 0x0000a10000087ab9 */ /* 0x000fe20000000800 */
[----:B------:R-:W3:Y:S02]  /*9ff0*/  LDL.LU R10, [R1] ;  /* 0x00000000010a7983 */ /* 0x000ee40000300800 */
[----:B------:R-:W-:Y:S01]  /*a000*/  USHF.R.U32.HI UR4, URZ, 0x1, UR37 ;  /* 0x000000013f047899 */ /* 0x000fe20008011625 */
[----:B------:R-:W-:Y:S01]  /*a010*/  SHF.R.S32.HI R13, RZ, 0x1f, R18 ;  /* 0x0000001fff0d7819 */ /* 0x000fe20000011412 */
[----:B------:R-:W-:Y:S01]  /*a020*/  UISETP.GT.U32.AND UP1, UPT, UR37, 0x1, UPT ;  /* 0x000000012500788c */ /* 0x000fe2000bf24070 */
[----:B------:R-:W-:Y:S01]  /*a030*/  IMAD.MOV.U32 R207, RZ, RZ, RZ ;  /* 0x000000ffffcf7224 */ /* 0x000fe200078e00ff */
[----:B------:R-:W-:Y:S01]  /*a040*/  ULOP3.LUT UR4, UR4, 0x1, URZ, 0xc0, !UPT ;  /* 0x0000000104047892 */ /* 0x000fe2000f8ec03f */
[----:B-1----:R-:W-:Y:S01]  /*a050*/  IMAD.MOV.U32 R201, RZ, RZ, -0x1 ;  /* 0xffffffffffc97424 */ /* 0x002fe200078e00ff */
[----:B------:R-:W-:Y:S01]  /*a060*/  ULDC.64 UR6, c[0x0][0x5d0] ;  /* 0x0001740000067ab9 */ /* 0x000fe20000000a00 */
[----:B------:R-:W-:-:S02]  /*a070*/  UISETP.LT.U32.AND UP1, UPT, UR39, 0x2, UP1 ;  /* 0x000000022700788c */ /* 0x000fc40008f21070 */
[----:B------:R-:W-:Y:S02]  /*a080*/  UISETP.NE.U32.AND UP0, UPT, UR4, 0x1, UPT ;  /* 0x000000010400788c */ /* 0x000fe4000bf05070 */
[----:B------:R-:W-:Y:S02]  /*a090*/  USEL UR5, URZ, 0x1, !UP1 ;  /* 0x000000013f057887 */ /* 0x000fe4000c800000 */
[----:B------:R-:W-:Y:S02]  /*a0a0*/  UISETP.GT.U32.AND UP0, UPT, UR39, 0x1, !UP0 ;  /* 0x000000012700788c */ /* 0x000fe4000c704070 */
[----:B------:R-:W-:Y:S02]  /*a0b0*/  ULOP3.LUT UR37, UR37, 0x1, URZ, 0xc0, !UPT ;  /* 0x0000000125257892 */ /* 0x000fe4000f8ec03f */
[----:B------:R-:W-:-:S04]  /*a0c0*/  USEL UR4, URZ, 0x1, !UP0 ;  /* 0x000000013f047887 */ /* 0x000fc8000c000000 */
[----:B------:R-:W-:Y:S01]  /*a0d0*/  ULOP3.LUT UR36, UR4, UR36, UR5, 0x96, !UPT ;  /* 0x0000002404247292 */ /* 0x000fe2000f8e9605 */
[--C-:B----4-:R-:W-:Y:S01]  /*a0e0*/  SHF.R.U32.HI R0, RZ, 0x7, R8.reuse ;  /* 0x00000007ff007819 */ /* 0x110fe20000011608 */
[----:B------:R-:W-:Y:S01]  /*a0f0*/  IMAD.SHL.U32 R208, R8, 0x2, RZ ;  /* 0x0000000208d07824 */ /* 0x000fe200078e00ff */
[----:B------:R-:W-:Y:S02]  /*a100*/  SHF.R.U32.HI R3, RZ, 0x2, R8 ;  /* 0x00000002ff037819 */ /* 0x000fe40000011608 */
[----:B------:R-:W-:Y:S02]  /*a110*/  LOP3.LUT R0, R0, 0x1, RZ, 0xc0, !PT ;  /* 0x0000000100007812 */ /* 0x000fe400078ec0ff */
[----:B--2---:R-:W-:Y:S02]  /*a120*/  LOP3.LUT R4, R8, 0x60, RZ, 0xc0, !PT ;  /* 0x0000006008047812 */ /* 0x004fe400078ec0ff */
[----:B------:R-:W-:Y:S01]  /*a130*/  LOP3.LUT R3, R3, 0x7, RZ, 0xc0, !PT ;  /* 0x0000000703037812 */ /* 0x000fe200078ec0ff */
[----:B------:R-:W-:Y:S01]  /*a140*/  IMAD.SHL.U32 R6, R0, 0x40, RZ ;  /* 0x0000004000067824 */ /* 0x000fe200078e00ff */
[----:B------:R-:W-:-:S04]  /*a150*/  SHF.R.U32.HI R4, RZ, 0x1, R4 ;  /* 0x00000001ff047819 */ /* 0x000fc80000011604 */
[--C-:B------:R-:W-:Y:S02]  /*a160*/  IADD3 R5, RZ, -R4, -R3.reuse ;  /* 0x80000004ff057210 */ /* 0x100fe40007ffe803 */
[----:B------:R-:W-:-:S03]  /*a170*/  LOP3.LUT R3, R6, 0x40, R3, 0xe2, !PT ;  /* 0x0000004006037812 */ /* 0x000fc600078ee203 */
[----:B------:R-:W-:Y:S01]  /*a180*/  IMAD R6, R0, -0x40, R5 ;  /* 0xffffffc000067824 */ /* 0x000fe200078e0205 */
[----:B------:R-:W-:Y:S01]  /*a190*/  LOP3.LUT R206, R3, R4, RZ, 0xfc, !PT ;  /* 0x0000000403ce7212 */ /* 0x000fe200078efcff */
[----:B------:R-:W-:Y:S01]  /*a1a0*/  IMAD R5, R13, UR6, RZ ;  /* 0x000000060d057c24 */ /* 0x000fe2000f8e02ff */
[----:B------:R-:W-:-:S05]  /*a1b0*/  LOP3.LUT R0, R8, 0x3, RZ, 0xc0, !PT ;  /* 0x0000000308007812 */ /* 0x000fca00078ec0ff */
[----:B0-----:R-:W-:Y:S02]  /*a1c0*/  IMAD R8, R0, -0x2, R7 ;  /* 0xfffffffe00087824 */ /* 0x001fe400078e0207 */
[----:B---3--:R-:W-:Y:S02]  /*a1d0*/  IMAD R3, R9, 0xb0, RZ ;  /* 0x000000b009037824 */ /* 0x008fe400078e02ff */
[----:B------:R-:W-:-:S03]  /*a1e0*/  IMAD R9, R18, UR7, R5 ;  /* 0x0000000712097c24 */ /* 0x000fc6000f8e0205 */
[C---:B------:R-:W-:Y:S02]  /*a1f0*/  ISETP.GE.AND P0, PT, R3.reuse, R7, PT ;  /* 0x000000070300720c */ /* 0x040fe40003f06270 */
[----:B------:R-:W-:Y:S01]  /*a200*/  LOP3.LUT R208, R3, 0x6, R208, 0xf8, !PT ;  /* 0x0000000603d07812 */ /* 0x000fe200078ef8d0 */
[C---:B------:R-:W-:Y:S02]  /*a210*/  IMAD R7, R10.reuse, 0xc0, RZ ;  /* 0x000000c00a077824 */ /* 0x040fe400078e02ff */
[----:B------:R-:W-:Y:S01]  /*a220*/  IMAD.WIDE R206, R10, 0xc0, R206 ;  /* 0x000000c00ace7825 */ /* 0x000fe200078e02ce */
[----:B------:R-:W-:Y:S02]  /*a230*/  SHF.R.S32.HI R209, RZ, 0x1f, R208 ;  /* 0x0000001fffd17819 */ /* 0x000fe400000114d0 */
[C---:B------:R-:W-:Y:S01]  /*a240*/  ISETP.GE.OR P0, PT, R7.reuse, UR8, P0 ;  /* 0x0000000807007c0c */ /* 0x040fe20008706670 */
[----:B------:R-:W-:Y:S01]  /*a250*/  IMAD.IADD R3, R8, 0x1, -R3 ;  /* 0x0000000108037824 */ /* 0x000fe200078e0a03 */
[----:B------:R-:W-:Y:S01]  /*a260*/  IADD3 R0, -R7, UR8, R6 ;  /* 0x0000000807007c10 */ /* 0x000fe2000fffe106 */
[----:B------:R-:W-:-:S04]  /*a270*/  IMAD.WIDE.U32 R4, R18, UR6, R208 ;  /* 0x0000000612047c25 */ /* 0x000fc8000f8e00d0 */
[----:B------:R-:W-:-:S06]  /*a280*/  IMAD.IADD R5, R5, 0x1, R9 ;  /* 0x0000000105057824 */ /* 0x000fcc00078e0209 */
[----:B------:R-:W-:Y:S05]  /*a290*/  @P0 BRA `(.L_x_32) ;  /* 0x000000a400ac0947 */ /* 0x000fea0003800000 */
[----:B------:R-:W0:Y:S01]  /*a2a0*/  LDC.64 R204, c[0x0][0x5c8] ;  /* 0x00017200ffcc7b82 */ /* 0x000e220000000a00 */
[----:B-----5:R-:W-:Y:S01]  /*a2b0*/  FSETP.NEU.AND P2, PT, R23, RZ, PT ;  /* 0x000000ff1700720b */ /* 0x020fe20003f4d000 */
[----:B------:R-:W-:Y:S01]  /*a2c0*/  BSSY B0, `(.L_x_32) ;  /* 0x0000a68000007945 */ /* 0x000fe20003800000 */
[----:B------:R-:W-:-:S04]  /*a2d0*/  ISETP.GT.AND P0, PT, R3, RZ, PT ;  /* 0x000000ff0300720c */ /* 0x000fc80003f04270 */
[----:B------:R-:W-:Y:S01]  /*a2e0*/  ISETP.GT.AND P1, PT, R0, RZ, P0 ;  /* 0x000000ff0000720c */ /* 0x000fe20000724270 */
[-C--:B0-----:R-:W-:Y:S02]  /*a2f0*/  IMAD R6, R207, R204.reuse, RZ ;  /* 0x000000cccf067224 */ /* 0x081fe400078e02ff */
[----:B------:R-:W-:-:S04]  /*a300*/  IMAD.WIDE.U32 R10, R206, R204, R4 ;  /* 0x000000ccce0a7225 */ /* 0x000fc800078e0004 */
[----:B------:R-:W-:-:S04]  /*a310*/  IMAD R5, R206, R205, R6 ;  /* 0x000000cdce057224 */ /* 0x000fc800078e0206 */
[----:B------:R-:W-:Y:S01]  /*a320*/  IMAD.IADD R5, R11, 0x1, R5 ;  /* 0x000000010b057824 */ /* 0x000fe200078e0205 */
[----:B------:R-:W-:Y:S06]  /*a330*/  @!P2 BRA `(.L_x_33) ;  /* 0x000000740090a947 */ /* 0x000fec0003800000 */
[----:B------:R-:W0:Y:S01]  /*a340*/  LDC.64 R202, c[0x0][0x5b8] ;  /* 0x00016e00ffca7b82 */ /* 0x000e220000000a00 */
[----:B------:R-:W-:-:S07]  /*a350*/  ULDC.64 UR4, c[0x0][0x5c0] ;  /* 0x0001700000047ab9 */ /* 0x000fce0000000a00 */
[----:B------:R-:W1:Y:S08]  /*a360*/  LDC.64 R20, c[0x0][0x5b0] ;  /* 0x00016c00ff147b82 */ /* 0x000e700000000a00 */
[----:B------:R-:W2:Y:S01]  /*a370*/  LDC.64 R14, c[0x0][0x5a8] ;  /* 0x00016a00ff0e7b82 */ /* 0x000ea20000000a00 */
[-C--:B0-----:R-:W-:Y:S02]  /*a380*/  IMAD R4, R13, R202.reuse, RZ ;  /* 0x000000ca0d047224 */ /* 0x081fe400078e02ff */
[----:B------:R-:W-:-:S04]  /*a390*/  IMAD.WIDE.U32 R8, R18, R202, R208 ;  /* 0x000000ca12087225 */ /* 0x000fc800078e00d0 */
[----:B------:R-:W-:Y:S02]  /*a3a0*/  IMAD R203, R18, R203, R4 ;  /* 0x000000cb12cb7224 */ /* 0x000fe400078e0204 */
[-C--:B-1----:R-:W-:Y:S02]  /*a3b0*/  IMAD R4, R207, R20.reuse, RZ ;  /* 0x00000014cf047224 */ /* 0x082fe400078e02ff */
[----:B------:R-:W-:Y:S02]  /*a3c0*/  IMAD.IADD R7, R9, 0x1, R203 ;  /* 0x0000000109077824 */ /* 0x000fe400078e02cb */
[----:B------:R-:W-:Y:S02]  /*a3d0*/  IMAD.MOV.U32 R6, RZ, RZ, R8 ;  /* 0x000000ffff067224 */ /* 0x000fe400078e0008 */
[C---:B------:R-:W-:Y:S02]  /*a3e0*/  IMAD R4, R206.reuse, R21, R4 ;  /* 0x00000015ce047224 */ /* 0x040fe400078e0204 */
[----:B------:R-:W-:-:S04]  /*a3f0*/  IMAD.WIDE.U32 R12, R206, R20, R6 ;  /* 0x00000014ce0c7225 */ /* 0x000fc800078e0006 */
[----:B------:R-:W-:Y:S01]  /*a400*/  IMAD.IADD R11, R13, 0x1, R4 ;  /* 0x000000010d0b7824 */ /* 0x000fe200078e0204 */
[----:B--2---:R-:W-:-:S04]  /*a410*/  LEA R210, P2, R12, R14, 0x1 ;  /* 0x0000000e0cd27211 */ /* 0x004fc800078408ff */
[----:B------:R-:W-:-:S05]  /*a420*/  LEA.HI.X R211, R12, R15, R11, 0x1, P2 ;  /* 0x0000000f0cd37211 */ /* 0x000fca00010f0c0b */
[----:B------:R0:W2:Y:S01]  /*a430*/  @P1 LDG.E.LTC128B.U16 R212, desc[UR56][R210.64] ;  /* 0x00000038d2d41981 */ /* 0x0000a2000c1e1520 */
[----:B------:R-:W-:Y:S01]  /*a440*/  IMAD.WIDE.U32 R12, R206, R20, R208 ;  /* 0x00000014ce0c7225 */ /* 0x000fe200078e00d0 */
[----:B------:R-:W-:Y:S01]  /*a450*/  ISETP.GT.AND P3, PT, R3, 0x1, PT ;  /* 0x000000010300780c */ /* 0x000fe20003f64270 */
[----:B------:R-:W-:Y:S02]  /*a460*/  BSSY B1, `(.L_x_34) ;  /* 0x0000013000017945 */ /* 0x000fe40003800000 */
[----:B0-----:R-:W-:Y:S01]  /*a470*/  IMAD.MOV.U32 R210, RZ, RZ, R12 ;  /* 0x000000ffffd27224 */ /* 0x001fe200078e000c */
[----:B------:R-:W-:Y:S01]  /*a480*/  LEA R12, P2, R10, UR4, 0x1 ;  /* 0x000000040a0c7c11 */ /* 0x000fe2000f8408ff */
[----:B------:R-:W-:-:S03]  /*a490*/  IMAD.IADD R211, R4, 0x1, R13 ;  /* 0x0000000104d37824 */ /* 0x000fc600078e020d */
[----:B------:R-:W-:Y:S01]  /*a4a0*/  LEA.HI.X R13, R10, UR5, R5, 0x1, P2 ;  /* 0x000000050a0d7c11 */ /* 0x000fe200090f0c05 */
[----:B------:R-:W-:Y:S01]  /*a4b0*/  IMAD.WIDE.U32 R210, R18, R202, R210 ;  /* 0x000000ca12d27225 */ /* 0x000fe200078e00d2 */
[----:B------:R-:W-:-:S03]  /*a4c0*/  ISETP.GT.AND P2, PT, R0, RZ, P3 ;  /* 0x000000ff0000720c */ /* 0x000fc60001f44270 */
[----:B------:R-:W-:Y:S01]  /*a4d0*/  IMAD.IADD R5, R203, 0x1, R211 ;  /* 0x00000001cb057824 */ /* 0x000fe200078e02d3 */
[----:B------:R-:W-:Y:S01]  /*a4e0*/  LEA R10, P4, R210, R14, 0x1 ;  /* 0x0000000ed20a7211 */ /* 0x000fe200078808ff */
[C---:B--2---:R-:W-:Y:S01]  /*a4f0*/  IMAD.U32 R214, R212.reuse, 0x10000, RZ ;  /* 0x00010000d4d67824 */ /* 0x044fe200078e00ff */
[----:B------:R-:W-:-:S03]  /*a500*/  PRMT R216, R212, 0x7610, R216 ;  /* 0x00007610d4d87816 */ /* 0x000fc600000000d8 */
[----:B------:R-:W-:-:S04]  /*a510*/  FMUL R11, R214, R23 ;  /* 0x00000017d60b7220 */ /* 0x000fc80000400000 */
[----:B------:R-:W-:-:S05]  /*a520*/  FFMA R11, R192, R200, R11 ;  /* 0x000000c8c00b7223 */ /* 0x000fca000000000b */
[----:B------:R-:W-:-:S04]  /*a530*/  F2FP.BF16.F32.PACK_AB R11, RZ, R11 ;  /* 0x0000000bff0b723e */ /* 0x000fc800000010ff */
[----:B------:R-:W-:Y:S02]  /*a540*/  PRMT R192, R11, 0x7610, R192 ;  /* 0x000076100bc07816 */ /* 0x000fe400000000c0 */
[----:B------:R-:W-:-:S03]  /*a550*/  LEA.HI.X R11, R210, R15, R5, 0x1, P4 ;  /* 0x0000000fd20b7211 */ /* 0x000fc600020f0c05 */
[----:B------:R0:W-:Y:S01]  /*a560*/  @P1 STG.E.U16 desc[UR56][R12.64], R192 ;  /* 0x000000c00c001986 */ /* 0x0001e2000c101538 */
[----:B------:R-:W-:Y:S05]  /*a570*/  @!P2 BRA `(.L_x_35) ;  /* 0x000000000004a947 */ /* 0x000fea0003800000 */
[----:B------:R1:W5:Y:S02]  /*a580*/  LDG.E.LTC128B.U16 R216, desc[UR56][R10.64+0x2] ;  /* 0x000002380ad87981 */ /* 0x000364000c1e1520 */
.L_x_35:
[----:B------:R-:W-:Y:S05]  /*a590*/  BSYNC B1 ;  /* 0x0000000000017941 */ /* 0x000fea0003800000 */
.L_x_34:
[C---:B------:R-:W-:Y:S01]  /*a5a0*/  SHF.L.U64.HI R213, R20.reuse, 0x3, R21 ;  /* 0x0000000314d57819 */ /* 0x040fe20000010215 */
[----:B------:R-:W-:Y:S01]  /*a5b0*/  IMAD.SHL.U32 R212, R20, 0x8, RZ ;  /* 0x0000000814d47824 */ /* 0x000fe200078e00ff */
[----:B------:R-:W-:Y:S01]  /*a5c0*/  ISETP.GT.AND P1, PT, R0, 0x8, P0 ;  /* 0x000000080000780c */ /* 0x000fe20000724270 */
[----:B0----5:R-:W-:Y:S02]  /*a5d0*/  IMAD.U32 R192, R216, 0x10000, RZ ;  /* 0x00010000d8c07824 */ /* 0x021fe400078e00ff */
[----:B------:R-:W-:-:S04]  /*a5e0*/  IMAD.WIDE.U32 R214, R206, R20, R212 ;  /* 0x00000014ced67225 */ /* 0x000fc800078e00d4 */
[----:B------:R-:W-:Y:S01]  /*a5f0*/  FMUL R192, R192, R23 ;  /* 0x00000017c0c07220 */ /* 0x000fe20000400000 */
[----:B------:R-:W-:Y:S01]  /*a600*/  IMAD.IADD R217, R4, 0x1, R215 ;  /* 0x0000000104d97824 */ /* 0x000fe200078e02d7 */
[----:B------:R-:W-:Y:S02]  /*a610*/  IADD3 R5, P4, R8, R214, RZ ;  /* 0x000000d608057210 */ /* 0x000fe40007f9e0ff */
[----:B------:R-:W-:-:S03]  /*a620*/  FFMA R192, R193, R200, R192 ;  /* 0x000000c8c1c07223 */ /* 0x000fc600000000c0 */
[----:B------:R-:W-:Y:S02]  /*a630*/  IMAD.X R210, R217, 0x1, R7, P4 ;  /* 0x00000001d9d27824 */ /* 0x000fe400020e0607 */
[----:B------:R-:W-:Y:S02]  /*a640*/  F2FP.BF16.F32.PACK_AB R211, RZ, R192 ;  /* 0x000000c0ffd3723e */ /* 0x000fe400000010ff */
[----:B------:R-:W-:-:S03]  /*a650*/  LEA R192, P4, R5, R14, 0x1 ;  /* 0x0000000e05c07211 */ /* 0x000fc600078808ff */
[----:B------:R0:W-:Y:S01]  /*a660*/  @P2 STG.E.U16 desc[UR56][R12.64+0x2], R211 ;  /* 0x000002d30c002986 */ /* 0x0001e2000c101538 */
[----:B------:R-:W-:-:S05]  /*a670*/  LEA.HI.X R193, R5, R15, R210, 0x1, P4 ;  /* 0x0000000f05c17211 */ /* 0x000fca00020f0cd2 */
[----:B------:R2:W3:Y:S01]  /*a680*/  @P1 LDG.E.LTC128B.U16 R216, desc[UR56][R192.64] ;  /* 0x00000038c0d81981 */ /* 0x0004e2000c1e1520 */
[----:B------:R-:W-:Y:S01]  /*a690*/  IMAD.SHL.U32 R220, R204, 0x10, RZ ;  /* 0x00000010ccdc7824 */ /* 0x000fe200078e00ff */
[----:B------:R-:W-:Y:S01]  /*a6a0*/  BSSY B1, `(.L_x_36) ;  /* 0x0000012000017945 */ /* 0x000fe20003800000 */
[----:B--2---:R-:W-:-:S05]  /*a6b0*/  IADD3 R192, P2, R208, R214, RZ ;  /* 0x000000d6d0c07210 */ /* 0x004fca0007f5e0ff */
[----:B------:R-:W-:Y:S02]  /*a6c0*/  IMAD.X R193, R209, 0x1, R217, P2 ;  /* 0x00000001d1c17824 */ /* 0x000fe400010e06d9 */
[----:B------:R-:W-:-:S04]  /*a6d0*/  IMAD.WIDE.U32 R192, R18, R202, R192 ;  /* 0x000000ca12c07225 */ /* 0x000fc800078e00c0 */
[----:B---3--:R-:W-:-:S04]  /*a6e0*/  IMAD.U32 R210, R216, 0x10000, RZ ;  /* 0x00010000d8d27824 */ /* 0x008fc800078e00ff */
[----:B------:R-:W-:Y:S01]  /*a6f0*/  FMUL R5, R210, R23 ;  /* 0x00000017d2057220 */ /* 0x000fe20000400000 */
[----:B------:R-:W-:-:S03]  /*a700*/  LEA R210, P2, R192, R14, 0x1 ;  /* 0x0000000ec0d27211 */ /* 0x000fc600078408ff */
[----:B------:R-:W-:Y:S01]  /*a710*/  FFMA R5, R194, R200, R5 ;  /* 0x000000c8c2057223 */ /* 0x000fe20000000005 */
[----:B------:R-:W-:-:S05]  /*a720*/  IMAD.IADD R194, R203, 0x1, R193 ;  /* 0x00000001cbc27824 */ /* 0x000fca00078e02c1 */
[----:B0-----:R-:W-:Y:S02]  /*a730*/  LEA.HI.X R211, R192, R15, R194, 0x1, P2 ;  /* 0x0000000fc0d37211 */ /* 0x001fe400010f0cc2 */
[----:B------:R-:W-:Y:S02]  /*a740*/  F2FP.BF16.F32.PACK_AB R194, RZ, R5 ;  /* 0x00000005ffc2723e */ /* 0x000fe400000010ff */
[----:B------:R-:W-:Y:S02]  /*a750*/  IADD3 R192, P4, R220, R12, RZ ;  /* 0x0000000cdcc07210 */ /* 0x000fe40007f9e0ff */
[----:B------:R-:W-:Y:S02]  /*a760*/  SHF.L.U64.HI R5, R204, 0x4, R205 ;  /* 0x00000004cc057819 */ /* 0x000fe400000102cd */
[----:B------:R-:W-:-:S03]  /*a770*/  ISETP.GT.AND P2, PT, R0, 0x8, P3 ;  /* 0x000000080000780c */ /* 0x000fc60001f44270 */
[----:B------:R-:W-:-:S05]  /*a780*/  IMAD.X R193, R5, 0x1, R13, P4 ;  /* 0x0000000105c17824 */ /* 0x000fca00020e060d */
[----:B------:R0:W-:Y:S05]  /*a790*/  @P1 STG.E.U16 desc[UR56][R192.64], R194 ;  /* 0x000000c2c0001986 */ /* 0x0001ea000c101538 */
[----:B------:R-:W-:Y:S05]  /*a7a0*/  @!P2 BRA `(.L_x_37) ;  /* 0x000000000004a947 */ /* 0x000fea0003800000 */
[----:B------:R2:W5:Y:S02]  /*a7b0*/  LDG.E.LTC128B.U16 R216, desc[UR56][R210.64+0x2] ;  /* 0x00000238d2d87981 */ /* 0x000564000c1e1520 */
.L_x_37:
[----:B------:R-:W-:Y:S05]  /*a7c0*/  BSYNC B1 ;  /* 0x0000000000017941 */ /* 0x000fea0003800000 */
.L_x_36:
[----:B0----5:R-:W-:Y:S01]  /*a7d0*/  IMAD.U32 R194, R216, 0x10000, RZ ;  /* 0x00010000d8c27824 */ /* 0x021fe200078e00ff */
[----:B------:R-:W-:Y:S01]  /*a7e0*/  ISETP.GT.AND P1, PT, R3, 0x8, PT ;  /* 0x000000080300780c */ /* 0x000fe20003f24270 */
[----:B------:R-:W-:Y:S02]  /*a7f0*/  BSSY B1, `(.L_x_38) ;  /* 0x0000008000017945 */ /* 0x000fe40003800000 */
[----:B------:R-:W-:Y:S01]  /*a800*/  FMUL R194, R194, R23 ;  /* 0x00000017c2c27220 */ /* 0x000fe20000400000 */
[----:B------:R-:W-:-:S03]  /*a810*/  ISETP.GT.AND P4, PT, R0, RZ, P1 ;  /* 0x000000ff0000720c */ /* 0x000fc60000f84270 */
[----:B------:R-:W-:-:S05]  /*a820*/  FFMA R194, R195, R200, R194 ;  /* 0x000000c8c3c27223 */ /* 0x000fca00000000c2 */
[----:B------:R-:W-:-:S05]  /*a830*/  F2FP.BF16.F32.PACK_AB R194, RZ, R194 ;  /* 0x000000c2ffc2723e */ /* 0x000fca00000010ff */
[----:B------:R0:W-:Y:S01]  /*a840*/  @P2 STG.E.U16 desc[UR56][R192.64+0x2], R194 ;  /* 0x000002c2c0002986 */ /* 0x0001e2000c101538 */
[----:B------:R-:W-:Y:S05]  /*a850*/  @!P4 BRA `(.L_x_39) ;  /* 0x000000000004c947 */ /* 0x000fea0003800000 */
[----:B------:R3:W5:Y:S02]  /*a860*/  LDG.E.LTC128B.U16 R216, desc[UR56][R10.64+0x10] ;  /* 0x000010380ad87981 */ /* 0x000764000c1e1520 */
.L_x_39:
[----:B------:R-:W-:Y:S05]  /*a870*/  BSYNC B1 ;  /* 0x0000000000017941 */ /* 0x000fea0003800000 */
.L_x_38:
        /* <DEDUP_REMOVED lines=10> */
.L_x_41:
[----:B------:R-:W-:Y:S05]  /*a920*/  BSYNC B1 ;  /* 0x0000000000017941 */ /* 0x000fea0003800000 */
.L_x_40:
[----:B-----5:R-:W-:Y:S01]  /*a930*/  IMAD.U32 R194, R216, 0x10000, RZ ;  /* 0x00010000d8c27824 */ /* 0x020fe200078e00ff */
[----:B------:R-:W-:Y:S01]  /*a940*/  ISETP.GT.AND P4, PT, R0, 0x8, P1 ;  /* 0x000000080000780c */ /* 0x000fe20000f84270 */
[----:B------:R-:W-:Y:S01]  /*a950*/  BSSY B1, `(.L_x_42) ;  /* 0x0000008000017945 */ /* 0x000fe20003800000 */
[----:B------:R-:W-:Y:S01]  /*a960*/  PRMT R196, R216, 0x7610, R196 ;  /* 0x00007610d8c47816 */ /* 0x000fe200000000c4 */
[----:B------:R-:W-:-:S04]  /*a970*/  FMUL R194, R194, R23 ;  /* 0x00000017c2c27220 */ /* 0x000fc80000400000 */
[----:B------:R-:W-:-:S05]  /*a980*/  FFMA R194, R197, R200, R194 ;  /* 0x000000c8c5c27223 */ /* 0x000fca00000000c2 */
[----:B------:R-:W-:-:S05]  /*a990*/  F2FP.BF16.F32.PACK_AB R194, RZ, R194 ;  /* 0x000000c2ffc2723e */ /* 0x000fca00000010ff */
[----:B------:R0:W-:Y:S01]  /*a9a0*/  @P5 STG.E.U16 desc[UR56][R12.64+0x12], R194 ;  /* 0x000012c20c005986 */ /* 0x0001e2000c101538 */
[----:B------:R-:W-:Y:S05]  /*a9b0*/  @!P4 BRA `(.L_x_43) ;  /* 0x000000000004c947 */ /* 0x000fea0003800000 */
[----:B------:R0:W5:Y:S02]  /*a9c0*/  LDG.E.LTC128B.U16 R196, desc[UR56][R210.64+0x10] ;  /* 0x00001038d2c47981 */ /* 0x000164000c1e1520 */
.L_x_43:
[----:B------:R-:W-:Y:S05]  /*a9d0*/  BSYNC B1 ;  /* 0x0000000000017941 */ /* 0x000fea0003800000 */
.L_x_42:
[----:B0----5:R-:W-:Y:S01]  /*a9e0*/  IMAD.U32 R194, R196, 0x10000, RZ ;  /* 0x00010000c4c27824 */ /* 0x021fe200078e00ff */
[----:B------:R-:W-:Y:S01]  /*a9f0*/  ISETP.GT.AND P5, PT, R0, 0x8, P2 ;  /* 0x000000080000780c */ /* 0x000fe200017a4270 */
[----:B------:R-:W-:Y:S02]  /*aa00*/  BSSY B1, `(.L_x_44) ;  /* 0x0000007000017945 */ /* 0x000fe40003800000 */
[----:B------:R-:W-:-:S04]  /*aa10*/  FMUL R195, R194, R23 ;  /* 0x00000017c2c37220 */ /* 0x000fc80000400000 */
[----:B------:R-:W-:-:S05]  /*aa20*/  FFMA R195, R198, R200, R195 ;  /* 0x000000c8c6c37223 */ /* 0x000fca00000000c3 */
[----:B------:R-:W-:-:S05]  /*aa30*/  F2FP.BF16.F32.PACK_AB R195, RZ, R195 ;  /* 0x000000c3ffc3723e */ /* 0x000fca00000010ff */
[----:B------:R0:W-:Y:S01]  /*aa40*/  @P4 STG.E.U16 desc[UR56][R192.64+0x10], R195 ;  /* 0x000010c3c0004986 */ /* 0x0001e2000c101538 */
[----:B------:R-:W-:Y:S05]  /*aa50*/  @!P5 BRA `(.L_x_45) ;  /* 0x000000000004d947 */ /* 0x000fea0003800000 */
[----:B------:R0:W5:Y:S02]  /*aa60*/  LDG.E.LTC128B.U16 R196, desc[UR56][R210.64+0x12] ;  /* 0x00001238d2c47981 */ /* 0x000164000c1e1520 */
.L_x_45:
[----:B------:R-:W-:Y:S05]  /*aa70*/  BSYNC B1 ;  /* 0x0000000000017941 */ /* 0x000fea0003800000 */
.L_x_44:
[----:B-----5:R-:W-:Y:S01]  /*aa80*/  IMAD.U32 R6, R196, 0x10000, RZ ;  /* 0x00010000c4067824 */ /* 0x020fe200078e00ff */
[----:B------:R-:W-:Y:S01]  /*aa90*/  ISETP.GT.AND P4, PT, R0, 0x80, P0 ;  /* 0x000000800000780c */ /* 0x000fe20000784270 */
[----:B------:R-:W-:Y:S02]  /*aaa0*/  IMAD.MOV.U32 R216, RZ, RZ, R214 ;  /* 0x000000ffffd87224 */ /* 0x000fe400078e00d6 */
[----:B------:R-:W-:Y:S01]  /*aab0*/  FMUL R6, R6, R23 ;  /* 0x0000001706067220 */ /* 0x000fe20000400000 */
[----:B------:R-:W-:Y:S02]  /*aac0*/  IMAD R21, R21, 0x78, RZ ;  /* 0x0000007815157824 */ /* 0x000fe400078e02ff */
[----:B------:R-:W-:-:S04]  /*aad0*/  IMAD.WIDE.U32 R216, R20, 0x78, R216 ;  /* 0x0000007814d87825 */ /* 0x000fc800078e00d8 */
[----:B------:R-:W-:-:S05]  /*aae0*/  FFMA R6, R199, R200, R6 ;  /* 0x000000c8c7067223 */ /* 0x000fca0000000006 */
[----:B------:R-:W-:-:S04]  /*aaf0*/  F2FP.BF16.F32.PACK_AB R6, RZ, R6 ;  /* 0x00000006ff06723e */ /* 0x000fc800000010ff */
[----:B0-----:R-:W-:Y:S01]  /*ab00*/  PRMT R195, R6, 0x7610, R195 ;  /* 0x0000761006c37816 */ /* 0x001fe200000000c3 */
[----:B------:R-:W-:-:S04]  /*ab10*/  IMAD.IADD R6, R217, 0x1, R21 ;  /* 0x00000001d9067824 */ /* 0x000fc800078e0215 */
[----:B------:R0:W-:Y:S01]  /*ab20*/  @P5 STG.E.U16 desc[UR56][R192.64+0x12], R195 ;  /* 0x000012c3c0005986 */ /* 0x0001e2000c101538 */
[----:B------:R-:W-:-:S05]  /*ab30*/  IADD3 R9, P5, R8, R216, RZ ;  /* 0x000000d808097210 */ /* 0x000fca0007fbe0ff */
[----:B------:R-:W-:Y:S01]  /*ab40*/  IMAD.X R198, R6, 0x1, R7, P5 ;  /* 0x0000000106c67824 */ /* 0x000fe200028e0607 */
[----:B------:R-:W-:-:S04]  /*ab50*/  LEA R194, P5, R9, R14, 0x1 ;  /* 0x0000000e09c27211 */ /* 0x000fc800078a08ff */
[----:B0-----:R-:W-:Y:S02]  /*ab60*/  LEA.HI.X R195, R9, R15, R198, 0x1, P5 ;  /* 0x0000000f09c37211 */ /* 0x001fe400028f0cc6 */
[----:B------:R-:W-:-:S06]  /*ab70*/  PRMT R9, R196, 0x7610, R9 ;  /* 0x00007610c4097816 */ /* 0x000fcc0000000009 */
[----:B------:R0:W2:Y:S01]  /*ab80*/  @P4 LDG.E.LTC128B.U16 R9, desc[UR56][R194.64] ;  /* 0x00000038c2094981 */ /* 0x0000a2000c1e1520 */
[----:B------:R-:W-:Y:S01]  /*ab90*/  IMAD.WIDE.U32 R198, R20, 0x78, R212 ;  /* 0x0000007814c67825 */ /* 0x000fe200078e00d4 */
[----:B------:R-:W-:Y:S03]  /*aba0*/  BSSY B1, `(.L_x_46) ;  /* 0x0000019000017945 */ /* 0x000fe60003800000 */
[----:B------:R-:W-:Y:S02]  /*abb0*/  IMAD R205, R205, 0xf0, RZ ;  /* 0x000000f0cdcd7824 */ /* 0x000fe400078e02ff */
[----:B------:R-:W-:Y:S02]  /*abc0*/  IMAD.IADD R199, R21, 0x1, R199 ;  /* 0x0000000115c77824 */ /* 0x000fe400078e02c7 */
[----:B0-----:R-:W-:-:S04]  /*abd0*/  IMAD.WIDE.U32 R194, R204, 0xf0, R192 ;  /* 0x000000f0ccc27825 */ /* 0x001fc800078e00c0 */
[----:B------:R-:W-:-:S04]  /*abe0*/  IMAD.WIDE.U32 R214, R206, R20, R198 ;  /* 0x00000014ced67225 */ /* 0x000fc800078e00c6 */
[----:B--2---:R-:W-:-:S04]  /*abf0*/  IMAD.U32 R196, R9, 0x10000, RZ ;  /* 0x0001000009c47824 */ /* 0x004fc800078e00ff */
[----:B------:R-:W-:Y:S01]  /*ac00*/  FMUL R197, R196, R23 ;  /* 0x00000017c4c57220 */ /* 0x000fe20000400000 */
[----:B------:R-:W-:-:S03]  /*ac10*/  @P4 IMAD.MOV.U32 R196, RZ, RZ, R194 ;  /* 0x000000ffffc44224 */ /* 0x000fc600078e00c2 */
[----:B------:R-:W-:-:S05]  /*ac20*/  FFMA R197, R184, R200, R197 ;  /* 0x000000c8b8c57223 */ /* 0x000fca00000000c5 */
[----:B------:R-:W-:-:S04]  /*ac30*/  F2FP.BF16.F32.PACK_AB R197, RZ, R197 ;  /* 0x000000c5ffc5723e */ /* 0x000fc800000010ff */
[----:B------:R-:W-:Y:S01]  /*ac40*/  PRMT R184, R197, 0x7610, R184 ;  /* 0x00007610c5b87816 */ /* 0x000fe200000000b8 */
[----:B------:R-:W-:-:S05]  /*ac50*/  IMAD.IADD R197, R195, 0x1, R205 ;  /* 0x00000001c3c57824 */ /* 0x000fca00078e02cd */
[----:B------:R0:W-:Y:S01]  /*ac60*/  @P4 STG.E.U16 desc[UR56][R196.64], R184 ;  /* 0x000000b8c4004986 */ /* 0x0001e2000c101538 */
[----:B------:R-:W-:-:S04]  /*ac70*/  IADD3 R218, P4, R208, R214, RZ ;  /* 0x000000d6d0da7210 */ /* 0x000fc80007f9e0ff */
[----:B------:R-:W-:-:S03]  /*ac80*/  IADD3.X R219, R209, R4, R215, P4, !PT ;  /* 0x00000004d1db7210 */ /* 0x000fc600027fe4d7 */
[----:B------:R-:W-:-:S04]  /*ac90*/  IMAD.WIDE.U32 R218, R18, R202, R218 ;  /* 0x000000ca12da7225 */ /* 0x000fc800078e00da */
[----:B------:R-:W-:Y:S01]  /*aca0*/  IMAD.IADD R21, R203, 0x1, R219 ;  /* 0x00000001cb157824 */ /* 0x000fe200078e02db */
[----:B------:R-:W-:-:S04]  /*acb0*/  LEA R214, P4, R218, R14, 0x1 ;  /* 0x0000000edad67211 */ /* 0x000fc800078808ff */
[----:B------:R-:W-:Y:S02]  /*acc0*/  LEA.HI.X R215, R218, R15, R21, 0x1, P4 ;  /* 0x0000000fdad77211 */ /* 0x000fe400020f0c15 */
[----:B------:R-:W-:-:S04]  /*acd0*/  IADD3 R8, P4, P5, R8, R216, R212 ;  /* 0x000000d808087210 */ /* 0x000fc80007d9e0d4 */
[----:B------:R-:W-:Y:S02]  /*ace0*/  IADD3.X R216, R7, R6, R213, P4, P5 ;  /* 0x0000000607d87210 */ /* 0x000fe400027ea4d5 */
[----:B------:R-:W-:Y:S02]  /*acf0*/  ISETP.GT.AND P4, PT, R0, 0x80, P3 ;  /* 0x000000800000780c */ /* 0x000fe40001f84270 */
[----:B------:R-:W-:-:S11]  /*ad00*/  IADD3 R6, P5, R212, R198, RZ ;  /* 0x000000c6d4067210 */ /* 0x000fd60007fbe0ff */
[----:B0-----:R-:W-:Y:S05]  /*ad10*/  @!P4 BRA `(.L_x_47) ;  /* 0x000000000004c947 */ /* 0x001fea0003800000 */
[----:B------:R0:W5:Y:S02]  /*ad20*/  LDG.E.LTC128B.U16 R9, desc[UR56][R214.64+0x2] ;  /* 0x00000238d6097981 */ /* 0x000164000c1e1520 */
.L_x_47:
[----:B------:R-:W-:Y:S05]  /*ad30*/  BSYNC B1 ;  /* 0x0000000000017941 */ /* 0x000fea0003800000 */
.L_x_46:
[----:B-----5:R-:W-:Y:S01]  /*ad40*/  IMAD.U32 R184, R9, 0x10000, RZ ;  /* 0x0001000009b87824 */ /* 0x020fe200078e00ff */
[----:B------:R-:W-:Y:S01]  /*ad50*/  ISETP.GT.AND P0, PT, R0, 0x88, P0 ;  /* 0x000000880000780c */ /* 0x000fe20000704270 */
[----:B------:R-:W-:Y:S01]  /*ad60*/  IMAD.X R7, R199, 0x1, R213, P5 ;  /* 0x00000001c7077824 */ /* 0x000fe200028e06d5 */
[----:B------:R-:W-:Y:S01]  /*ad70*/  BSSY B1, `(.L_x_48) ;  /* 0x000000f000017945 */ /* 0x000fe20003800000 */
[----:B------:R-:W-:Y:S01]  /*ad80*/  FMUL R184, R184, R23 ;  /* 0x00000017b8b87220 */ /* 0x000fe20000400000 */
[----:B------:R-:W-:Y:S01]  /*ad90*/  PRMT R198, R9, 0x7610, R198 ;  /* 0x0000761009c67816 */ /* 0x000fe200000000c6 */
[----:B------:R-:W-:-:S04]  /*ada0*/  IMAD.WIDE.U32 R20, R206, R20, R6 ;  /* 0x00000014ce147225 */ /* 0x000fc800078e0006 */
[----:B------:R-:W-:Y:S01]  /*adb0*/  FFMA R184, R185, R200, R184 ;  /* 0x000000c8b9b87223 */ /* 0x000fe200000000b8 */
[----:B------:R-:W-:Y:S01]  /*adc0*/  @P4 IMAD.MOV.U32 R185, RZ, RZ, R197 ;  /* 0x000000ffffb94224 */ /* 0x000fe200078e00c5 */
[----:B------:R-:W-:-:S03]  /*add0*/  IADD3 R6, P5, R208, R20, RZ ;  /* 0x00000014d0067210 */ /* 0x000fc60007fbe0ff */
[----:B------:R-:W-:-:S04]  /*ade0*/  F2FP.BF16.F32.PACK_AB R184, RZ, R184 ;  /* 0x000000b8ffb8723e */ /* 0x000fc800000010ff */
[----:B------:R-:W-:Y:S01]  /*adf0*/  PRMT R7, R184, 0x7610, R7 ;  /* 0x00007610b8077816 */ /* 0x000fe20000000007 */
[----:B------:R-:W-:-:S05]  /*ae00*/  @P4 IMAD.MOV.U32 R184, RZ, RZ, R194 ;  /* 0x000000ffffb84224 */ /* 0x000fca00078e00c2 */
[----:B------:R2:W-:Y:S02]  /*ae10*/  @P4 STG.E.U16 desc[UR56][R184.64+0x2], R7 ;  /* 0x00000207b8004986 */ /* 0x0005e4000c101538 */
[----:B--2---:R-:W-:-:S04]  /*ae20*/  LEA R184, P4, R8, R14, 0x1 ;  /* 0x0000000e08b87211 */ /* 0x004fc800078808ff */
[----:B------:R-:W-:Y:S01]  /*ae30*/  LEA.HI.X R185, R8, R15, R216, 0x1, P4 ;  /* 0x0000000f08b97211 */ /* 0x000fe200020f0cd8 */
[----:B------:R-:W-:Y:S08]  /*ae40*/  @!P0 BRA `(.L_x_49) ;  /* 0x0000000000048947 */ /* 0x000ff00003800000 */
[----:B------:R2:W5:Y:S02]  /*ae50*/  LDG.E.LTC128B.U16 R198, desc[UR56][R184.64] ;  /* 0x00000038b8c67981 */ /* 0x000564000c1e1520 */
.L_x_49:
[----:B------:R-:W-:Y:S05]  /*ae60*/  BSYNC B1 ;  /* 0x0000000000017941 */ /* 0x000fea0003800000 */
.L_x_48:
[----:B-----5:R-:W-:Y:S01]  /*ae70*/  IMAD.U32 R8, R198, 0x10000, RZ ;  /* 0x00010000c6087824 */ /* 0x020fe200078e00ff */
[----:B------:R-:W-:Y:S01]  /*ae80*/  IADD3.X R7, R209, R4, R21, P5, !PT ;  /* 0x00000004d1077210 */ /* 0x000fe20002ffe415 */
[----:B------:R-:W-:Y:S01]  /*ae90*/  BSSY B1, `(.L_x_50) ;  /* 0x000000e000017945 */ /* 0x000fe20003800000 */
[----:B------:R-:W-:Y:S01]  /*aea0*/  ISETP.GT.AND P3, PT, R0, 0x88, P3 ;  /* 0x000000880000780c */ /* 0x000fe20001f64270 */
[----:B------:R-:W-:Y:S01]  /*aeb0*/  FMUL R21, R8, R23 ;  /* 0x0000001708157220 */ /* 0x000fe20000400000 */
[----:B------:R-:W-:Y:S01]  /*aec0*/  IMAD.WIDE.U32 R8, R18, R202, R6 ;  /* 0x000000ca12087225 */ /* 0x000fe200078e0006 */
[----:B------:R-:W-:-:S03]  /*aed0*/  IADD3 R6, P4, R220, R194, RZ ;  /* 0x000000c2dc067210 */ /* 0x000fc60007f9e0ff */
[----:B------:R-:W-:Y:S01]  /*aee0*/  FFMA R21, R186, R200, R21 ;  /* 0x000000c8ba157223 */ /* 0x000fe20000000015 */
[----:B------:R-:W-:Y:S01]  /*aef0*/  IMAD.IADD R203, R203, 0x1, R9 ;  /* 0x00000001cbcb7824 */ /* 0x000fe200078e0209 */
[C---:B------:R-:W-:Y:S01]  /*af00*/  LEA R14, P5, R8.reuse, R14, 0x1 ;  /* 0x0000000e080e7211 */ /* 0x040fe200078a08ff */
[----:B------:R-:W-:Y:S02]  /*af10*/  IMAD.X R7, R197, 0x1, R5, P4 ;  /* 0x00000001c5077824 */ /* 0x000fe400020e0605 */
[----:B------:R-:W-:Y:S02]  /*af20*/  F2FP.BF16.F32.PACK_AB R21, RZ, R21 ;  /* 0x00000015ff15723e */ /* 0x000fe400000010ff */
[----:B------:R-:W-:-:S03]  /*af30*/  LEA.HI.X R15, R8, R15, R203, 0x1, P5 ;  /* 0x0000000f080f7211 */ /* 0x000fc600028f0ccb */
[----:B------:R0:W-:Y:S01]  /*af40*/  @P0 STG.E.U16 desc[UR56][R6.64], R21 ;  /* 0x0000001506000986 */ /* 0x0001e2000c101538 */
[----:B------:R-:W-:Y:S05]  /*af50*/  @!P3 BRA `(.L_x_51) ;  /* 0x000000000004b947 */ /* 0x000fea0003800000 */
[----:B------:R0:W5:Y:S02]  /*af60*/  LDG.E.LTC128B.U16 R198, desc[UR56][R14.64+0x2] ;  /* 0x000002380ec67981 */ /* 0x000164000c1e1520 */
.L_x_51:
[----:B------:R-:W-:Y:S05]  /*af70*/  BSYNC B1 ;  /* 0x0000000000017941 */ /* 0x000fea0003800000 */
.L_x_50:
[----:B-----5:R-:W-:Y:S01]  /*af80*/  IMAD.U32 R4, R198, 0x10000, RZ ;  /* 0x00010000c6047824 */ /* 0x020fe200078e00ff */
        /* <DEDUP_REMOVED lines=8> */
.L_x_53:
[----:B------:R-:W-:Y:S05]  /*b010*/  BSYNC B1 ;  /* 0x0000000000017941 */ /* 0x000fea0003800000 */
.L_x_52:
[----:B0----5:R-:W-:Y:S01]  /*b020*/  IMAD.U32 R4, R198, 0x10000, RZ ;  /* 0x00010000c6047824 */ /* 0x021fe200078e00ff */
[----:B------:R-:W-:Y:S01]  /*b030*/  ISETP.GT.AND P3, PT, R0, 0x80, P2 ;  /* 0x000000800000780c */ /* 0x000fe20001764270 */
[----:B------:R-:W-:Y:S01]  /*b040*/  @P0 IMAD.MOV.U32 R8, RZ, RZ, R194 ;  /* 0x000000ffff080224 */ /* 0x000fe200078e00c2 */
[----:B------:R-:W-:Y:S01]  /*b050*/  BSSY B1, `(.L_x_54) ;  /* 0x0000009000017945 */ /* 0x000fe20003800000 */
[----:B------:R-:W-:-:S04]  /*b060*/  FMUL R9, R4, R23 ;  /* 0x0000001704097220 */ /* 0x000fc80000400000 */
[----:B------:R-:W-:-:S05]  /*b070*/  FFMA R9, R188, R200, R9 ;  /* 0x000000c8bc097223 */ /* 0x000fca0000000009 */
[----:B------:R-:W-:-:S04]  /*b080*/  F2FP.BF16.F32.PACK_AB R9, RZ, R9 ;  /* 0x00000009ff09723e */ /* 0x000fc800000010ff */
[----:B------:R-:W-:Y:S01]  /*b090*/  PRMT R4, R9, 0x7610, R4 ;  /* 0x0000761009047816 */ /* 0x000fe20000000004 */
[----:B------:R-:W-:-:S05]  /*b0a0*/  @P0 IMAD.MOV.U32 R9, RZ, RZ, R197 ;  /* 0x000000ffff090224 */ /* 0x000fca00078e00c5 */
[----:B------:R0:W-:Y:S01]  /*b0b0*/  @P0 STG.E.U16 desc[UR56][R8.64+0x10], R4 ;  /* 0x0000100408000986 */ /* 0x0001e2000c101538 */
[----:B------:R-:W-:Y:S05]  /*b0c0*/  @!P3 BRA `(.L_x_55) ;  /* 0x000000000004b947 */ /* 0x000fea0003800000 */
[----:B------:R0:W5:Y:S02]  /*b0d0*/  LDG.E.LTC128B.U16 R198, desc[UR56][R214.64+0x12] ;  /* 0x00001238d6c67981 */ /* 0x000164000c1e1520 */
.L_x_55:
[----:B------:R-:W-:Y:S05]  /*b0e0*/  BSYNC B1 ;  /* 0x0000000000017941 */ /* 0x000fea0003800000 */
.L_x_54:
[----:B0----5:R-:W-:Y:S01]  /*b0f0*/  IMAD.U32 R4, R198, 0x10000, RZ ;  /* 0x00010000c6047824 */ /* 0x021fe200078e00ff */
[----:B------:R-:W-:Y:S01]  /*b100*/  ISETP.GT.AND P1, PT, R0, 0x88, P1 ;  /* 0x000000880000780c */ /* 0x000fe20000f24270 */
[----:B------:R-:W-:Y:S01]  /*b110*/  @P3 IMAD.MOV.U32 R195, RZ, RZ, R197 ;  /* 0x000000ffffc33224 */ /* 0x000fe200078e00c5 */
[----:B------:R-:W-:Y:S01]  /*b120*/  BSSY B1, `(.L_x_56) ;  /* 0x0000007000017945 */ /* 0x000fe20003800000 */
[----:B------:R-:W-:-:S04]  /*b130*/  FMUL R4, R4, R23 ;  /* 0x0000001704047220 */ /* 0x000fc80000400000 */
[----:B------:R-:W-:-:S05]  /*b140*/  FFMA R4, R189, R200, R4 ;  /* 0x000000c8bd047223 */ /* 0x000fca0000000004 */
[----:B------:R-:W-:-:S05]  /*b150*/  F2FP.BF16.F32.PACK_AB R4, RZ, R4 ;  /* 0x00000004ff04723e */ /* 0x000fca00000010ff */
[----:B------:R0:W-:Y:S01]  /*b160*/  @P3 STG.E.U16 desc[UR56][R194.64+0x12], R4 ;  /* 0x00001204c2003986 */ /* 0x0001e2000c101538 */
[----:B------:R-:W-:Y:S05]  /*b170*/  @!P1 BRA `(.L_x_57) ;  /* 0x0000000000049947 */ /* 0x000fea0003800000 */
[----:B------:R0:W5:Y:S02]  /*b180*/  LDG.E.LTC128B.U16 R198, desc[UR56][R14.64+0x10] ;  /* 0x000010380ec67981 */ /* 0x000164000c1e1520 */
.L_x_57:
[----:B------:R-:W-:Y:S05]  /*b190*/  BSYNC B1 ;  /* 0x0000000000017941 */ /* 0x000fea0003800000 */
.L_x_56:
        /* <DEDUP_REMOVED lines=9> */
.L_x_59:
[----:B------:R-:W-:Y:S05]  /*b230*/  BSYNC B1 ;  /* 0x0000000000017941 */ /* 0x000fea0003800000 */
.L_x_58:
[----:B-----5:R-:W-:Y:S01]  /*b240*/  IMAD.U32 R4, R198, 0x10000, RZ ;  /* 0x00010000c6047824 */ /* 0x020fe200078e00ff */
        /* <DEDUP_REMOVED lines=9> */
.L_x_61:
[----:B------:R-:W-:Y:S05]  /*b2e0*/  BSYNC B1 ;  /* 0x0000000000017941 */ /* 0x000fea0003800000 */
.L_x_60:
        /* <DEDUP_REMOVED lines=10> */
.L_x_63:
[----:B------:R-:W-:Y:S05]  /*b390*/  BSYNC B1 ;  /* 0x0000000000017941 */ /* 0x000fea0003800000 */
.L_x_62:
        /* <DEDUP_REMOVED lines=9> */
.L_x_65:
[----:B------:R-:W-:Y:S05]  /*b430*/  BSYNC B1 ;  /* 0x0000000000017941 */ /* 0x000fea0003800000 */
.L_x_64:
        /* <DEDUP_REMOVED lines=9> */
.L_x_67:
[----:B------:R-:W-:Y:S05]  /*b4d0*/  BSYNC B1 ;  /* 0x0000000000017941 */ /* 0x000fea0003800000 */
.L_x_66:
        /* <DEDUP_REMOVED lines=10> */
.L_x_69:
[----:B------:R-:W-:Y:S05]  /*b580*/  BSYNC B1 ;  /* 0x0000000000017941 */ /* 0x000fea0003800000 */
.L_x_68:
        /* <DEDUP_REMOVED lines=10> */
.L_x_71:
[----:B------:R-:W-:Y:S05]  /*b630*/  BSYNC B1 ;  /* 0x0000000000017941 */ /* 0x000fea0003800000 */
.L_x_70:
        /* <DEDUP_REMOVED lines=9> */
.L_x_73:
[----:B------:R-:W-:Y:S05]  /*b6d0*/  BSYNC B1 ;  /* 0x0000000000017941 */ /* 0x000fea0003800000 */
.L_x_72:
        /* <DEDUP_REMOVED lines=9> */
.L_x_75:
[----:B------:R-:W-:Y:S05]  /*b770*/  BSYNC B1 ;  /* 0x0000000000017941 */ /* 0x000fea0003800000 */
.L_x_74:
        /* <DEDUP_REMOVED lines=9> */
.L_x_77:
[----:B------:R-:W-:Y:S05]  /*b810*/  BSYNC B1 ;  /* 0x0000000000017941 */ /* 0x000fea0003800000 */
.L_x_76:
[----:B0----5:R-:W-:Y:S01]  /*b820*/  IMAD.U32 R4, R198, 0x10000, RZ ;  /* 0x00010000c6047824 */ /* 0x021fe200078e00ff */
[----:B------:R-:W-:Y:S01]  /*b830*/  ISETP.GT.AND P4, PT, R0, 0x80, P2 ;  /* 0x000000800000780c */ /* 0x000fe20001784270 */
[----:B------:R-:W-:Y:S01]  /*b840*/  IMAD.WIDE.U32 R8, R204, 0xf0, R192 ;  /* 0x000000f0cc087825 */ /* 0x000fe200078e00c0 */
[----:B------:R-:W-:Y:S03]  /*b850*/  BSSY B1, `(.L_x_78) ;  /* 0x0000009000017945 */ /* 0x000fe60003800000 */
[----:B------:R-:W-:Y:S01]  /*b860*/  FMUL R7, R4, R23 ;  /* 0x0000001704077220 */ /* 0x000fe20000400000 */
[----:B------:R-:W-:-:S03]  /*b870*/  IMAD.MOV.U32 R6, RZ, RZ, R8 ;  /* 0x000000ffff067224 */ /* 0x000fc600078e0008 */
[----:B------:R-:W-:-:S05]  /*b880*/  FFMA R7, R168, R200, R7 ;  /* 0x000000c8a8077223 */ /* 0x000fca0000000007 */
[----:B------:R-:W-:Y:S01]  /*b890*/  F2FP.BF16.F32.PACK_AB R4, RZ, R7 ;  /* 0x00000007ff04723e */ /* 0x000fe200000010ff */
[----:B------:R-:W-:-:S05]  /*b8a0*/  IMAD.IADD R7, R205, 0x1, R9 ;  /* 0x00000001cd077824 */ /* 0x000fca00078e0209 */
[----:B------:R0:W-:Y:S01]  /*b8b0*/  @P5 STG.E.U16 desc[UR56][R6.64+0x20], R4 ;  /* 0x0000200406005986 */ /* 0x0001e2000c101538 */
[----:B------:R-:W-:Y:S05]  /*b8c0*/  @!P4 BRA `(.L_x_79) ;  /* 0x000000000004c947 */ /* 0x000fea0003800000 */
[----:B------:R0:W5:Y:S02]  /*b8d0*/  LDG.E.LTC128B.U16 R198, desc[UR56][R214.64+0x22] ;  /* 0x00002238d6c67981 */ /* 0x000164000c1e1520 */
.L_x_79:
[----:B------:R-:W-:Y:S05]  /*b8e0*/  BSYNC B1 ;  /* 0x0000000000017941 */ /* 0x000fea0003800000 */
.L_x_78:
        /* <DEDUP_REMOVED lines=9> */
.L_x_81:
[----:B------:R-:W-:Y:S05]  /*b980*/  BSYNC B1 ;  /* 0x0000000000017941 */ /* 0x000fea0003800000 */
.L_x_80:
[----:B0----5:R-:W-:Y:S01]  /*b990*/  IMAD.U32 R4, R198, 0x10000, RZ ;  /* 0x00010000c6047824 */ /* 0x021fe200078e00ff */
[----:B------:R-:W-:Y:S01]  /*b9a0*/  ISETP.GT.AND P2, PT, R0, 0x88, P2 ;  /* 0x000000880000780c */ /* 0x000fe20001744270 */
[----:B------:R-:W-:Y:S02]  /*b9b0*/  BSSY B1, `(.L_x_82) ;  /* 0x0000009000017945 */ /* 0x000fe40003800000 */
[----:B------:R-:W-:Y:S01]  /*b9c0*/  FMUL R9, R4, R23 ;  /* 0x0000001704097220 */ /* 0x000fe20000400000 */
[----:B------:R-:W-:-:S03]  /*b9d0*/  IADD3 R4, P4, R220, R8, RZ ;  /* 0x00000008dc047210 */ /* 0x000fc60007f9e0ff */
[----:B------:R-:W-:Y:S02]  /*b9e0*/  FFMA R9, R170, R200, R9 ;  /* 0x000000c8aa097223 */ /* 0x000fe40000000009 */
[----:B------:R-:W-:-:S03]  /*b9f0*/  IMAD.X R5, R5, 0x1, R7, P4 ;  /* 0x0000000105057824 */ /* 0x000fc600020e0607 */
[----:B------:R-:W-:-:S05]  /*ba00*/  F2FP.BF16.F32.PACK_AB R9, RZ, R9 ;  /* 0x00000009ff09723e */ /* 0x000fca00000010ff */
[----:B------:R0:W-:Y:S01]  /*ba10*/  @P3 STG.E.U16 desc[UR56][R4.64+0x20], R9 ;  /* 0x0000200904003986 */ /* 0x0001e2000c101538 */
[----:B------:R-:W-:Y:S05]  /*ba20*/  @!P2 BRA `(.L_x_83) ;  /* 0x000000000004a947 */ /* 0x000fea0003800000 */
[----:B------:R0:W5:Y:S02]  /*ba30*/  LDG.E.LTC128B.U16 R198, desc[UR56][R14.64+0x22] ;  /* 0x000022380ec67981 */ /* 0x000164000c1e1520 */
.L_x_83:
[----:B------:R-:W-:Y:S05]  /*ba40*/  BSYNC B1 ;  /* 0x0000000000017941 */ /* 0x000fea0003800000 */
.L_x_82:
        /* <DEDUP_REMOVED lines=9> */
.L_x_85:
[----:B------:R-:W-:Y:S05]  /*bae0*/  BSYNC B1 ;  /* 0x0000000000017941 */ /* 0x000fea0003800000 */
.L_x_84:
        /* <DEDUP_REMOVED lines=9> */
.L_x_87:
[----:B------:R-:W-:Y:S05]  /*bb80*/  BSYNC B1 ;  /* 0x0000000000017941 */ /* 0x000fea0003800000 */
.L_x_86:
        /* <DEDUP_REMOVED lines=9> */
.L_x_89:
[----:B------:R-:W-:Y:S05]  /*bc20*/  BSYNC B1 ;  /* 0x0000000000017941 */ /* 0x000fea0003800000 */
.L_x_88:
        /* <DEDUP_REMOVED lines=9> */
.L_x_91:
[----:B------:R-:W-:Y:S05]  /*bcc0*/  BSYNC B1 ;  /* 0x0000000000017941 */ /* 0x000fea0003800000 */
.L_x_90:
        /* <DEDUP_REMOVED lines=10> */
.L_x_93:
[----:B------:R-:W-:Y:S05]  /*bd70*/  BSYNC B1 ;  /* 0x0000000000017941 */ /* 0x000fea0003800000 */
.L_x_92:
        /* <DEDUP_REMOVED lines=10> */
.L_x_95:
[----:B------:R-:W-:Y:S05]  /*be20*/  BSYNC B1 ;  /* 0x0000000000017941 */ /* 0x000fea0003800000 */
.L_x_94:
        /* <DEDUP_REMOVED lines=9> */
.L_x_97:
[----:B------:R-:W-:Y:S05]  /*bec0*/  BSYNC B1 ;  /* 0x0000000000017941 */ /* 0x000fea0003800000 */
.L_x_96:
        /* <DEDUP_REMOVED lines=9> */
.L_x_99:
[----:B------:R-:W-:Y:S05]  /*bf60*/  BSYNC B1 ;  /* 0x0000000000017941 */ /* 0x000fea0003800000 */
.L_x_98:
        /* <DEDUP_REMOVED lines=10> */
.L_x_101:
[----:B------:R-:W-:Y:S05]  /*c010*/  BSYNC B1 ;  /* 0x0000000000017941 */ /* 0x000fea0003800000 */
.L_x_100:
        /* <DEDUP_REMOVED lines=10> */
.L_x_103:
[----:B------:R-:W-:Y:S05]  /*c0c0*/  BSYNC B1 ;  /* 0x0000000000017941 */ /* 0x000fea0003800000 */
.L_x_102:
        /* <DEDUP_REMOVED lines=9> */
.L_x_105:
[----:B------:R-:W-:Y:S05]  /*c160*/  BSYNC B1 ;  /* 0x0000000000017941 */ /* 0x000fea0003800000 */
.L_x_104:
        /* <DEDUP_REMOVED lines=9> */
.L_x_107:
[----:B------:R-:W-:Y:S05]  /*c200*/  BSYNC B1 ;  /* 0x0000000000017941 */ /* 0x000fea0003800000 */
.L_x_106:
        /* <DEDUP_REMOVED lines=9> */
.L_x_109:
[----:B------:R-:W-:Y:S05]  /*c2a0*/  BSYNC B1 ;  /* 0x0000000000017941 */ /* 0x000fea0003800000 */
.L_x_108:
        /* <DEDUP_REMOVED lines=9> */
.L_x_111:
[----:B------:R-:W-:Y:S05]  /*c340*/  BSYNC B1 ;  /* 0x0000000000017941 */ /* 0x000fea0003800000 */
.L_x_110:
        /* <DEDUP_REMOVED lines=9> */
.L_x_113:
[----:B------:R-:W-:Y:S05]  /*c3e0*/  BSYNC B1 ;  /* 0x0000000000017941 */ /* 0x000fea0003800000 */
.L_x_112:
        /* <DEDUP_REMOVED lines=9> */
.L_x_115:
[----:B------:R-:W-:Y:S05]  /*c480*/  BSYNC B1 ;  /* 0x0000000000017941 */ /* 0x000fea0003800000 */
.L_x_114:
        /* <DEDUP_REMOVED lines=9> */
.L_x_117:
[----:B------:R-:W-:Y:S05]  /*c520*/  BSYNC B1 ;  /* 0x0000000000017941 */ /* 0x000fea0003800000 */
.L_x_116:
        /* <DEDUP_REMOVED lines=9> */
.L_x_119:
[----:B------:R-:W-:Y:S05]  /*c5c0*/  BSYNC B1 ;  /* 0x0000000000017941 */ /* 0x000fea0003800000 */
.L_x_118:
        /* <DEDUP_REMOVED lines=9> */
.L_x_121:
[----:B------:R-:W-:Y:S05]  /*c660*/  BSYNC B1 ;  /* 0x0000000000017941 */ /* 0x000fea0003800000 */
.L_x_120:
        /* <DEDUP_REMOVED lines=9> */
.L_x_123:
[----:B------:R-:W-:Y:S05]  /*c700*/  BSYNC B1 ;  /* 0x0000000000017941 */ /* 0x000fea0003800000 */
.L_x_122:
        /* <DEDUP_REMOVED lines=10> */
.L_x_125:
[----:B------:R-:W-:Y:S05]  /*c7b0*/  BSYNC B1 ;  /* 0x0000000000017941 */ /* 0x000fea0003800000 */
.L_x_124:
        /* <DEDUP_REMOVED lines=10> */
.L_x_127:
[----:B------:R-:W-:Y:S05]  /*c860*/  BSYNC B1 ;  /* 0x0000000000017941 */ /* 0x000fea0003800000 */
.L_x_126:
        /* <DEDUP_REMOVED lines=9> */
.L_x_129:
[----:B------:R-:W-:Y:S05]  /*c900*/  BSYNC B1 ;  /* 0x0000000000017941 */ /* 0x000fea0003800000 */
.L_x_128:
        /* <DEDUP_REMOVED lines=9> */
.L_x_131:
[----:B------:R-:W-:Y:S05]  /*c9a0*/  BSYNC B1 ;  /* 0x0000000000017941 */ /* 0x000fea0003800000 */
.L_x_130:
        /* <DEDUP_REMOVED lines=10> */
.L_x_133:
[----:B------:R-:W-:Y:S05]  /*ca50*/  BSYNC B1 ;  /* 0x0000000000017941 */ /* 0x000fea0003800000 */
.L_x_132:
        /* <DEDUP_REMOVED lines=10> */
.L_x_135:
[----:B------:R-:W-:Y:S05]  /*cb00*/  BSYNC B1 ;  /* 0x0000000000017941 */ /* 0x000fea0003800000 */
.L_x_134:
        /* <DEDUP_REMOVED lines=9> */
.L_x_137:
[----:B------:R-:W-:Y:S05]  /*cba0*/  BSYNC B1 ;  /* 0x0000000000017941 */ /* 0x000fea0003800000 */
.L_x_136:
        /* <DEDUP_REMOVED lines=9> */
.L_x_139:
[----:B------:R-:W-:Y:S05]  /*cc40*/  BSYNC B1 ;  /* 0x0000000000017941 */ /* 0x000fea0003800000 */
.L_x_138:
        /* <DEDUP_REMOVED lines=9> */
.L_x_141:
[----:B------:R-:W-:Y:S05]  /*cce0*/  BSYNC B1 ;  /* 0x0000000000017941 */ /* 0x000fea0003800000 */
.L_x_140:
        /* <DEDUP_REMOVED lines=9> */
.L_x_143:
[----:B------:R-:W-:Y:S05]  /*cd80*/  BSYNC B1 ;  /* 0x0000000000017941 */ /* 0x000fea0003800000 */
.L_x_142:
        /* <DEDUP_REMOVED lines=9> */
.L_x_145:
[----:B------:R-:W-:Y:S05]  /*ce20*/  BSYNC B1 ;  /* 0x0000000000017941 */ /* 0x000fea0003800000 */
.L_x_144:
        /* <DEDUP_REMOVED lines=9> */
.L_x_147:
[----:B------:R-:W-:Y:S05]  /*cec0*/  BSYNC B1 ;  /* 0x0000000000017941 */ /* 0x000fea0003800000 */
.L_x_146:
        /* <DEDUP_REMOVED lines=9> */
.L_x_149:
[----:B------:R-:W-:Y:S05]  /*cf60*/  BSYNC B1 ;  /* 0x0000000000017941 */ /* 0x000fea0003800000 */
.L_x_148:
        /* <DEDUP_REMOVED lines=9> */
.L_x_151:
[----:B------:R-:W-:Y:S05]  /*d000*/  BSYNC B1 ;  /* 0x0000000000017941 */ /* 0x000fea0003800000 */
.L_x_150:
        /* <DEDUP_REMOVED lines=9> */
.L_x_153:
[----:B------:R-:W-:Y:S05]  /*d0a0*/  BSYNC B1 ;  /* 0x0000000000017941 */ /* 0x000fea0003800000 */
.L_x_152:
        /* <DEDUP_REMOVED lines=9> */
.L_x_155:
[----:B------:R-:W-:Y:S05]  /*d140*/  BSYNC B1 ;  /* 0x0000000000017941 */ /* 0x000fea0003800000 */
.L_x_154:
        /* <DEDUP_REMOVED lines=10> */
.L_x_157:
[----:B------:R-:W-:Y:S05]  /*d1f0*/  BSYNC B1 ;  /* 0x0000000000017941 */ /* 0x000fea0003800000 */
.L_x_156:
        /* <DEDUP_REMOVED lines=10> */
.L_x_159:
[----:B------:R-:W-:Y:S05]  /*d2a0*/  BSYNC B1 ;  /* 0x0000000000017941 */ /* 0x000fea0003800000 */
.L_x_158:
        /* <DEDUP_REMOVED lines=9> */
.L_x_161:
[----:B------:R-:W-:Y:S05]  /*d340*/  BSYNC B1 ;  /* 0x0000000000017941 */ /* 0x000fea0003800000 */
.L_x_160:
        /* <DEDUP_REMOVED lines=9> */
.L_x_163:
[----:B------:R-:W-:Y:S05]  /*d3e0*/  BSYNC B1 ;  /* 0x0000000000017941 */ /* 0x000fea0003800000 */
.L_x_162:
        /* <DEDUP_REMOVED lines=10> */
.L_x_165:
[----:B------:R-:W-:Y:S05]  /*d490*/  BSYNC B1 ;  /* 0x0000000000017941 */ /* 0x000fea0003800000 */
.L_x_164:
        /* <DEDUP_REMOVED lines=10> */
.L_x_167:
[----:B------:R-:W-:Y:S05]  /*d540*/  BSYNC B1 ;  /* 0x0000000000017941 */ /* 0x000fea0003800000 */
.L_x_166:
        /* <DEDUP_REMOVED lines=9> */
.L_x_169:
[----:B------:R-:W-:Y:S05]  /*d5e0*/  BSYNC B1 ;  /* 0x0000000000017941 */ /* 0x000fea0003800000 */
.L_x_168:
        /* <DEDUP_REMOVED lines=9> */
.L_x_171:
[----:B------:R-:W-:Y:S05]  /*d680*/  BSYNC B1 ;  /* 0x0000000000017941 */ /* 0x000fea0003800000 */
.L_x_170:
        /* <DEDUP_REMOVED lines=9> */
.L_x_173:
[----:B------:R-:W-:Y:S05]  /*d720*/  BSYNC B1 ;  /* 0x0000000000017941 */ /* 0x000fea0003800000 */
.L_x_172:
        /* <DEDUP_REMOVED lines=9> */
.L_x_175:
[----:B------:R-:W-:Y:S05]  /*d7c0*/  BSYNC B1 ;  /* 0x0000000000017941 */ /* 0x000fea0003800000 */
.L_x_174:
        /* <DEDUP_REMOVED lines=9> */
.L_x_177:
[----:B------:R-:W-:Y:S05]  /*d860*/  BSYNC B1 ;  /* 0x0000000000017941 */ /* 0x000fea0003800000 */
.L_x_176:
        /* <DEDUP_REMOVED lines=9> */
.L_x_179:
[----:B------:R-:W-:Y:S05]  /*d900*/  BSYNC B1 ;  /* 0x0000000000017941 */ /* 0x000fea0003800000 */
.L_x_178:
        /* <DEDUP_REMOVED lines=9> */
.L_x_181:
[----:B------:R-:W-:Y:S05]  /*d9a0*/  BSYNC B1 ;  /* 0x0000000000017941 */ /* 0x000fea0003800000 */
.L_x_180:
        /* <DEDUP_REMOVED lines=9> */
.L_x_183:
[----:B------:R-:W-:Y:S05]  /*da40*/  BSYNC B1 ;  /* 0x0000000000017941 */ /* 0x000fea0003800000 */
.L_x_182:
        /* <DEDUP_REMOVED lines=9> */
.L_x_185:
[----:B------:R-:W-:Y:S05]  /*dae0*/  BSYNC B1 ;  /* 0x0000000000017941 */ /* 0x000fea0003800000 */
.L_x_184:
        /* <DEDUP_REMOVED lines=9> */
.L_x_187:
[----:B------:R-:W-:Y:S05]  /*db80*/  BSYNC B1 ;  /* 0x0000000000017941 */ /* 0x000fea0003800000 */
.L_x_186:
        /* <DEDUP_REMOVED lines=10> */
.L_x_189:
[----:B------:R-:W-:Y:S05]  /*dc30*/  BSYNC B1 ;  /* 0x0000000000017941 */ /* 0x000fea0003800000 */
.L_x_188:
        /* <DEDUP_REMOVED lines=10> */
.L_x_191:
[----:B------:R-:W-:Y:S05]  /*dce0*/  BSYNC B1 ;  /* 0x0000000000017941 */ /* 0x000fea0003800000 */
.L_x_190:
        /* <DEDUP_REMOVED lines=9> */
.L_x_193:
[----:B------:R-:W-:Y:S05]  /*dd80*/  BSYNC B1 ;  /* 0x0000000000017941 */ /* 0x000fea0003800000 */
.L_x_192:
        /* <DEDUP_REMOVED lines=9> */
.L_x_195:
[----:B------:R-:W-:Y:S05]  /*de20*/  BSYNC B1 ;  /* 0x0000000000017941 */ /* 0x000fea0003800000 */
.L_x_194:
        /* <DEDUP_REMOVED lines=10> */
.L_x_197:
[----:B------:R-:W-:Y:S05]  /*ded0*/  BSYNC B1 ;  /* 0x0000000000017941 */ /* 0x000fea0003800000 */
.L_x_196:
        /* <DEDUP_REMOVED lines=10> */
.L_x_199:
[----:B------:R-:W-:Y:S05]  /*df80*/  BSYNC B1 ;  /* 0x0000000000017941 */ /* 0x000fea0003800000 */
.L_x_198:
        /* <DEDUP_REMOVED lines=9> */
.L_x_201:
[----:B------:R-:W-:Y:S05]  /*e020*/  BSYNC B1 ;  /* 0x0000000000017941 */ /* 0x000fea0003800000 */
.L_x_200:
        /* <DEDUP_REMOVED lines=9> */
.L_x_203:
[----:B------:R-:W-:Y:S05]  /*e0c0*/  BSYNC B1 ;  /* 0x0000000000017941 */ /* 0x000fea0003800000 */
.L_x_202:
        /* <DEDUP_REMOVED lines=9> */
.L_x_205:
[----:B------:R-:W-:Y:S05]  /*e160*/  BSYNC B1 ;  /* 0x0000000000017941 */ /* 0x000fea0003800000 */
.L_x_204:
        /* <DEDUP_REMOVED lines=9> */
.L_x_207:
[----:B------:R-:W-:Y:S05]  /*e200*/  BSYNC B1 ;  /* 0x0000000000017941 */ /* 0x000fea0003800000 */
.L_x_206:
        /* <DEDUP_REMOVED lines=9> */
.L_x_209:
[----:B------:R-:W-:Y:S05]  /*e2a0*/  BSYNC B1 ;  /* 0x0000000000017941 */ /* 0x000fea0003800000 */
.L_x_208:
        /* <DEDUP_REMOVED lines=9> */
.L_x_211:
[----:B------:R-:W-:Y:S05]  /*e340*/  BSYNC B1 ;  /* 0x0000000000017941 */ /* 0x000fea0003800000 */
.L_x_210:
        /* <DEDUP_REMOVED lines=9> */
.L_x_213:
[----:B------:R-:W-:Y:S05]  /*e3e0*/  BSYNC B1 ;  /* 0x0000000000017941 */ /* 0x000fea0003800000 */
.L_x_212:
        /* <DEDUP_REMOVED lines=9> */
.L_x_215:
[----:B------:R-:W-:Y:S05]  /*e480*/  BSYNC B1 ;  /* 0x0000000000017941 */ /* 0x000fea0003800000 */
.L_x_214:
        /* <DEDUP_REMOVED lines=9> */
.L_x_217:
[----:B------:R-:W-:Y:S05]  /*e520*/  BSYNC B1 ;  /* 0x0000000000017941 */ /* 0x000fea0003800000 */
.L_x_216:
        /* <DEDUP_REMOVED lines=9> */
.L_x_219:
[----:B------:R-:W-:Y:S05]  /*e5c0*/  BSYNC B1 ;  /* 0x0000000000017941 */ /* 0x000fea0003800000 */
.L_x_218:
        /* <DEDUP_REMOVED lines=10> */
.L_x_221:
[----:B------:R-:W-:Y:S05]  /*e670*/  BSYNC B1 ;  /* 0x0000000000017941 */ /* 0x000fea0003800000 */
.L_x_220:
        /* <DEDUP_REMOVED lines=10> */
.L_x_223:
[----:B------:R-:W-:Y:S05]  /*e720*/  BSYNC B1 ;  /* 0x0000000000017941 */ /* 0x000fea0003800000 */
.L_x_222:
        /* <DEDUP_REMOVED lines=9> */
.L_x_225:
[----:B------:R-:W-:Y:S05]  /*e7c0*/  BSYNC B1 ;  /* 0x0000000000017941 */ /* 0x000fea0003800000 */
.L_x_224:
        /* <DEDUP_REMOVED lines=9> */
.L_x_227:
[----:B------:R-:W-:Y:S05]  /*e860*/  BSYNC B1 ;  /* 0x0000000000017941 */ /* 0x000fea0003800000 */
.L_x_226:
        /* <DEDUP_REMOVED lines=10> */
.L_x_229:
[----:B------:R-:W-:Y:S05]  /*e910*/  BSYNC B1 ;  /* 0x0000000000017941 */ /* 0x000fea0003800000 */
.L_x_228:
        /* <DEDUP_REMOVED lines=10> */
.L_x_231:
[----:B------:R-:W-:Y:S05]  /*e9c0*/  BSYNC B1 ;  /* 0x0000000000017941 */ /* 0x000fea0003800000 */
.L_x_230:
        /* <DEDUP_REMOVED lines=9> */
.L_x_233:
[----:B------:R-:W-:Y:S05]  /*ea60*/  BSYNC B1 ;  /* 0x0000000000017941 */ /* 0x000fea0003800000 */
.L_x_232:
        /* <DEDUP_REMOVED lines=9> */
.L_x_235:
[----:B------:R-:W-:Y:S05]  /*eb00*/  BSYNC B1 ;  /* 0x0000000000017941 */ /* 0x000fea0003800000 */
.L_x_234:
        /* <DEDUP_REMOVED lines=9> */
.L_x_237:
[----:B------:R-:W-:Y:S05]  /*eba0*/  BSYNC B1 ;  /* 0x0000000000017941 */ /* 0x000fea0003800000 */
.L_x_236:
        /* <DEDUP_REMOVED lines=9> */
.L_x_239:
[----:B------:R-:W-:Y:S05]  /*ec40*/  BSYNC B1 ;  /* 0x0000000000017941 */ /* 0x000fea0003800000 */
.L_x_238:
        /* <DEDUP_REMOVED lines=9> */
.L_x_241:
[----:B------:R-:W-:Y:S05]  /*ece0*/  BSYNC B1 ;  /* 0x0000000000017941 */ /* 0x000fea0003800000 */
.L_x_240:
        /* <DEDUP_REMOVED lines=9> */
.L_x_243:
[----:B------:R-:W-:Y:S05]  /*ed80*/  BSYNC B1 ;  /* 0x0000000000017941 */ /* 0x000fea0003800000 */
.L_x_242:
        /* <DEDUP_REMOVED lines=9> */
.L_x_245:
[----:B------:R-:W-:Y:S05]  /*ee20*/  BSYNC B1 ;  /* 0x0000000000017941 */ /* 0x000fea0003800000 */
.L_x_244:
        /* <DEDUP_REMOVED lines=9> */
.L_x_247:
[----:B------:R-:W-:Y:S05]  /*eec0*/  BSYNC B1 ;  /* 0x0000000000017941 */ /* 0x000fea0003800000 */
.L_x_246:
        /* <DEDUP_REMOVED lines=9> */
.L_x_249:
[----:B------:R-:W-:Y:S05]  /*ef60*/  BSYNC B1 ;  /* 0x0000000000017941 */ /* 0x000fea0003800000 */
.L_x_248:
        /* <DEDUP_REMOVED lines=9> */
.L_x_251:
[----:B------:R-:W-:Y:S05]  /*f000*/  BSYNC B1 ;  /* 0x0000000000017941 */ /* 0x000fea0003800000 */
.L_x_250:
        /* <DEDUP_REMOVED lines=10> */
.L_x_253:
[----:B------:R-:W-:Y:S05]  /*f0b0*/  BSYNC B1 ;  /* 0x0000000000017941 */ /* 0x000fea0003800000 */
.L_x_252:
        /* <DEDUP_REMOVED lines=10> */
.L_x_255:
[----:B------:R-:W-:Y:S05]  /*f160*/  BSYNC B1 ;  /* 0x0000000000017941 */ /* 0x000fea0003800000 */
.L_x_254:
        /* <DEDUP_REMOVED lines=9> */
.L_x_257:
[----:B------:R-:W-:Y:S05]  /*f200*/  BSYNC B1 ;  /* 0x0000000000017941 */ /* 0x000fea0003800000 */
.L_x_256:
        /* <DEDUP_REMOVED lines=9> */
.L_x_259:
[----:B------:R-:W-:Y:S05]  /*f2a0*/  BSYNC B1 ;  /* 0x0000000000017941 */ /* 0x000fea0003800000 */
.L_x_258:
        /* <DEDUP_REMOVED lines=10> */
.L_x_261:
[----:B------:R-:W-:Y:S05]  /*f350*/  BSYNC B1 ;  /* 0x0000000000017941 */ /* 0x000fea0003800000 */
.L_x_260:
        /* <DEDUP_REMOVED lines=10> */
.L_x_263:
[----:B------:R-:W-:Y:S05]  /*f400*/  BSYNC B1 ;  /* 0x0000000000017941 */ /* 0x000fea0003800000 */
.L_x_262:
        /* <DEDUP_REMOVED lines=9> */
.L_x_265:
[----:B------:R-:W-:Y:S05]  /*f4a0*/  BSYNC B1 ;  /* 0x0000000000017941 */ /* 0x000fea0003800000 */
.L_x_264:
        /* <DEDUP_REMOVED lines=9> */
.L_x_267:
[----:B------:R-:W-:Y:S05]  /*f540*/  BSYNC B1 ;  /* 0x0000000000017941 */ /* 0x000fea0003800000 */
.L_x_266:
        /* <DEDUP_REMOVED lines=9> */
.L_x_269:
[----:B------:R-:W-:Y:S05]  /*f5e0*/  BSYNC B1 ;  /* 0x0000000000017941 */ /* 0x000fea0003800000 */
.L_x_268:
        /* <DEDUP_REMOVED lines=9> */
.L_x_271:
[----:B------:R-:W-:Y:S05]  /*f680*/  BSYNC B1 ;  /* 0x0000000000017941 */ /* 0x000fea0003800000 */
.L_x_270:
        /* <DEDUP_REMOVED lines=9> */
.L_x_273:
[----:B------:R-:W-:Y:S05]  /*f720*/  BSYNC B1 ;  /* 0x0000000000017941 */ /* 0x000fea0003800000 */
.L_x_272:
        /* <DEDUP_REMOVED lines=9> */
.L_x_275:
[----:B------:R-:W-:Y:S05]  /*f7c0*/  BSYNC B1 ;  /* 0x0000000000017941 */ /* 0x000fea0003800000 */
.L_x_274:
        /* <DEDUP_REMOVED lines=9> */
.L_x_277:
[----:B------:R-:W-:Y:S05]  /*f860*/  BSYNC B1 ;  /* 0x0000000000017941 */ /* 0x000fea0003800000 */
.L_x_276:
        /* <DEDUP_REMOVED lines=9> */
.L_x_279:
[----:B------:R-:W-:Y:S05]  /*f900*/  BSYNC B1 ;  /* 0x0000000000017941 */ /* 0x000fea0003800000 */
.L_x_278:
        /* <DEDUP_REMOVED lines=9> */
.L_x_281:
[----:B------:R-:W-:Y:S05]  /*f9a0*/  BSYNC B1 ;  /* 0x0000000000017941 */ /* 0x000fea0003800000 */
.L_x_280:
        /* <DEDUP_REMOVED lines=9> */
.L_x_283:
[----:B------:R-:W-:Y:S05]  /*fa40*/  BSYNC B1 ;  /* 0x0000000000017941 */ /* 0x000fea0003800000 */
.L_x_282:
        /* <DEDUP_REMOVED lines=10> */
.L_x_285:
[----:B------:R-:W-:Y:S05]  /*faf0*/  BSYNC B1 ;  /* 0x0000000000017941 */ /* 0x000fea0003800000 */
.L_x_284:
        /* <DEDUP_REMOVED lines=10> */
.L_x_287:
[----:B------:R-:W-:Y:S05]  /*fba0*/  BSYNC B1 ;  /* 0x0000000000017941 */ /* 0x000fea0003800000 */
.L_x_286:
        /* <DEDUP_REMOVED lines=9> */
.L_x_289:
[----:B------:R-:W-:Y:S05]  /*fc40*/  BSYNC B1 ;  /* 0x0000000000017941 */ /* 0x000fea0003800000 */
.L_x_288:
        /* <DEDUP_REMOVED lines=9> */
.L_x_291:
[----:B------:R-:W-:Y:S05]  /*fce0*/  BSYNC B1 ;  /* 0x0000000000017941 */ /* 0x000fea0003800000 */
.L_x_290:
        /* <DEDUP_REMOVED lines=10> */
.L_x_293:
[----:B------:R-:W-:Y:S05]  /*fd90*/  BSYNC B1 ;  /* 0x0000000000017941 */ /* 0x000fea0003800000 */
.L_x_292:
        /* <DEDUP_REMOVED lines=10> */
.L_x_295:
[----:B------:R-:W-:Y:S05]  /*fe40*/  BSYNC B1 ;  /* 0x0000000000017941 */ /* 0x000fea0003800000 */
.L_x_294:
        /* <DEDUP_REMOVED lines=9> */
.L_x_297:
[----:B------:R-:W-:Y:S05]  /*fee0*/  BSYNC B1 ;  /* 0x0000000000017941 */ /* 0x000fea0003800000 */
.L_x_296:
        /* <DEDUP_REMOVED lines=9> */
.L_x_299:
[----:B------:R-:W-:Y:S05]  /*ff80*/  BSYNC B1 ;  /* 0x0000000000017941 */ /* 0x000fea0003800000 */
.L_x_298:
        /* <DEDUP_REMOVED lines=9> */
.L_x_301:
[----:B------:R-:W-:Y:S05]  /*10020*/  BSYNC B1 ;  /* 0x0000000000017941 */ /* 0x000fea0003800000 */
.L_x_300:
        /* <DEDUP_REMOVED lines=9> */
.L_x_303:
[----:B------:R-:W-:Y:S05]  /*100c0*/  BSYNC B1 ;  /* 0x0000000000017941 */ /* 0x000fea0003800000 */
.L_x_302:
        /* <DEDUP_REMOVED lines=9> */
.L_x_305:
[----:B------:R-:W-:Y:S05]  /*10160*/  BSYNC B1 ;  /* 0x0000000000017941 */ /* 0x000fea0003800000 */
.L_x_304:
        /* <DEDUP_REMOVED lines=9> */
.L_x_307:
[----:B------:R-:W-:Y:S05]  /*10200*/  BSYNC B1 ;  /* 0x0000000000017941 */ /* 0x000fea0003800000 */
.L_x_306:
        /* <DEDUP_REMOVED lines=9> */
.L_x_309:
[----:B------:R-:W-:Y:S05]  /*102a0*/  BSYNC B1 ;  /* 0x0000000000017941 */ /* 0x000fea0003800000 */
.L_x_308:
        /* <DEDUP_REMOVED lines=9> */
.L_x_311:
[----:B------:R-:W-:Y:S05]  /*10340*/  BSYNC B1 ;  /* 0x0000000000017941 */ /* 0x000fea0003800000 */
.L_x_310:
        /* <DEDUP_REMOVED lines=9> */
.L_x_313:
[----:B------:R-:W-:Y:S05]  /*103e0*/  BSYNC B1 ;  /* 0x0000000000017941 */ /* 0x000fea0003800000 */
.L_x_312:
        /* <DEDUP_REMOVED lines=9> */
.L_x_315:
[----:B------:R-:W-:Y:S05]  /*10480*/  BSYNC B1 ;  /* 0x0000000000017941 */ /* 0x000fea0003800000 */
.L_x_314:
        /* <DEDUP_REMOVED lines=10> */
.L_x_317:
[----:B------:R-:W-:Y:S05]  /*10530*/  BSYNC B1 ;  /* 0x0000000000017941 */ /* 0x000fea0003800000 */
.L_x_316:
        /* <DEDUP_REMOVED lines=10> */
.L_x_319:
[----:B------:R-:W-:Y:S05]  /*105e0*/  BSYNC B1 ;  /* 0x0000000000017941 */ /* 0x000fea0003800000 */
.L_x_318:
        /* <DEDUP_REMOVED lines=9> */
.L_x_321:
[----:B------:R-:W-:Y:S05]  /*10680*/  BSYNC B1 ;  /* 0x0000000000017941 */ /* 0x000fea0003800000 */
.L_x_320:
        /* <DEDUP_REMOVED lines=9> */
.L_x_323:
[----:B------:R-:W-:Y:S05]  /*10720*/  BSYNC B1 ;  /* 0x0000000000017941 */ /* 0x000fea0003800000 */
.L_x_322:
        /* <DEDUP_REMOVED lines=10> */
.L_x_325:
[----:B------:R-:W-:Y:S05]  /*107d0*/  BSYNC B1 ;  /* 0x0000000000017941 */ /* 0x000fea0003800000 */
.L_x_324:
        /* <DEDUP_REMOVED lines=10> */
.L_x_327:
[----:B------:R-:W-:Y:S05]  /*10880*/  BSYNC B1 ;  /* 0x0000000000017941 */ /* 0x000fea0003800000 */
.L_x_326:
        /* <DEDUP_REMOVED lines=9> */
.L_x_329:
[----:B------:R-:W-:Y:S05]  /*10920*/  BSYNC B1 ;  /* 0x0000000000017941 */ /* 0x000fea0003800000 */
.L_x_328:
        /* <DEDUP_REMOVED lines=9> */
.L_x_331:
[----:B------:R-:W-:Y:S05]  /*109c0*/  BSYNC B1 ;  /* 0x0000000000017941 */ /* 0x000fea0003800000 */
.L_x_330:
        /* <DEDUP_REMOVED lines=9> */
.L_x_333:
[----:B------:R-:W-:Y:S05]  /*10a60*/  BSYNC B1 ;  /* 0x0000000000017941 */ /* 0x000fea0003800000 */
.L_x_332:
        /* <DEDUP_REMOVED lines=9> */
.L_x_335:
[----:B------:R-:W-:Y:S05]  /*10b00*/  BSYNC B1 ;  /* 0x0000000000017941 */ /* 0x000fea0003800000 */
.L_x_334:
        /* <DEDUP_REMOVED lines=9> */
.L_x_337:
[----:B------:R-:W-:Y:S05]  /*10ba0*/  BSYNC B1 ;  /* 0x0000000000017941 */ /* 0x000fea0003800000 */
.L_x_336:
        /* <DEDUP_REMOVED lines=9> */
.L_x_339:
[----:B------:R-:W-:Y:S05]  /*10c40*/  BSYNC B1 ;  /* 0x0000000000017941 */ /* 0x000fea0003800000 */
.L_x_338:
        /* <DEDUP_REMOVED lines=9> */
.L_x_341:
[----:B------:R-:W-:Y:S05]  /*10ce0*/  BSYNC B1 ;  /* 0x0000000000017941 */ /* 0x000fea0003800000 */
.L_x_340:
        /* <DEDUP_REMOVED lines=9> */
.L_x_343:
[----:B------:R-:W-:Y:S05]  /*10d80*/  BSYNC B1 ;  /* 0x0000000000017941 */ /* 0x000fea0003800000 */
.L_x_342:
        /* <DEDUP_REMOVED lines=9> */
.L_x_345:
[----:B------:R-:W-:Y:S05]  /*10e20*/  BSYNC B1 ;  /* 0x0000000000017941 */ /* 0x000fea0003800000 */
.L_x_344:
        /* <DEDUP_REMOVED lines=9> */
.L_x_347:
[----:B------:R-:W-:Y:S05]  /*10ec0*/  BSYNC B1 ;  /* 0x0000000000017941 */ /* 0x000fea0003800000 */
.L_x_346:
        /* <DEDUP_REMOVED lines=10> */
.L_x_349:
[----:B------:R-:W-:Y:S05]  /*10f70*/  BSYNC B1 ;  /* 0x0000000000017941 */ /* 0x000fea0003800000 */
.L_x_348:
        /* <DEDUP_REMOVED lines=10> */
.L_x_351:
[----:B------:R-:W-:Y:S05]  /*11020*/  BSYNC B1 ;  /* 0x0000000000017941 */ /* 0x000fea0003800000 */
.L_x_350:
        /* <DEDUP_REMOVED lines=9> */
.L_x_353:
[----:B------:R-:W-:Y:S05]  /*110c0*/  BSYNC B1 ;  /* 0x0000000000017941 */ /* 0x000fea0003800000 */
.L_x_352:
        /* <DEDUP_REMOVED lines=9> */
.L_x_355:
[----:B------:R-:W-:Y:S05]  /*11160*/  BSYNC B1 ;  /* 0x0000000000017941 */ /* 0x000fea0003800000 */
.L_x_354:
        /* <DEDUP_REMOVED lines=10> */
.L_x_357:
[----:B------:R-:W-:Y:S05]  /*11210*/  BSYNC B1 ;  /* 0x0000000000017941 */ /* 0x000fea0003800000 */
.L_x_356:
        /* <DEDUP_REMOVED lines=10> */
.L_x_359:
[----:B------:R-:W-:Y:S05]  /*112c0*/  BSYNC B1 ;  /* 0x0000000000017941 */ /* 0x000fea0003800000 */
.L_x_358:
        /* <DEDUP_REMOVED lines=9> */
.L_x_361:
[----:B------:R-:W-:Y:S05]  /*11360*/  BSYNC B1 ;  /* 0x0000000000017941 */ /* 0x000fea0003800000 */
.L_x_360:
        /* <DEDUP_REMOVED lines=9> */
.L_x_363:
[----:B------:R-:W-:Y:S05]  /*11400*/  BSYNC B1 ;  /* 0x0000000000017941 */ /* 0x000fea0003800000 */
.L_x_362:
        /* <DEDUP_REMOVED lines=9> */
.L_x_365:
[----:B------:R-:W-:Y:S05]  /*114a0*/  BSYNC B1 ;  /* 0x0000000000017941 */ /* 0x000fea0003800000 */
.L_x_364:
        /* <DEDUP_REMOVED lines=9> */
.L_x_367:
[----:B------:R-:W-:Y:S05]  /*11540*/  BSYNC B1 ;  /* 0x0000000000017941 */ /* 0x000fea0003800000 */
.L_x_366:
        /* <DEDUP_REMOVED lines=9> */
.L_x_369:
[----:B------:R-:W-:Y:S05]  /*115e0*/  BSYNC B1 ;  /* 0x0000000000017941 */ /* 0x000fea0003800000 */
.L_x_368:
        /* <DEDUP_REMOVED lines=9> */
.L_x_371:
[----:B------:R-:W-:Y:S05]  /*11680*/  BSYNC B1 ;  /* 0x0000000000017941 */ /* 0x000fea0003800000 */
.L_x_370:
        /* <DEDUP_REMOVED lines=9> */
.L_x_373:
[----:B------:R-:W-:Y:S05]  /*11720*/  BSYNC B1 ;  /* 0x0000000000017941 */ /* 0x000fea0003800000 */
.L_x_372:
        /* <DEDUP_REMOVED lines=9> */
.L_x_375:
[----:B------:R-:W-:Y:S05]  /*117c0*/  BSYNC B1 ;  /* 0x0000000000017941 */ /* 0x000fea0003800000 */
.L_x_374:
        /* <DEDUP_REMOVED lines=9> */
.L_x_377:
[----:B------:R-:W-:Y:S05]  /*11860*/  BSYNC B1 ;  /* 0x0000000000017941 */ /* 0x000fea0003800000 */
.L_x_376:
        /* <DEDUP_REMOVED lines=9> */
.L_x_379:
[----:B------:R-:W-:Y:S05]  /*11900*/  BSYNC B1 ;  /* 0x0000000000017941 */ /* 0x000fea0003800000 */
.L_x_378:
[----:B------:R-:W-:Y:S05]  /*11910*/  @!P0 BRA `(.L_x_380) ;  /* 0x0000003000088947 */ /* 0x000fea0003800000 */
[----:B-----5:R-:W-:-:S04]  /*11920*/  IMAD.U32 R198, R198, 0x10000, RZ ;  /* 0x00010000c6c67824 */ /* 0x020fc800078e00ff */
[----:B------:R-:W-:-:S04]  /*11930*/  FMUL R198, R198, R23 ;  /* 0x00000017c6c67220 */ /* 0x000fc80000400000 */
[----:B------:R-:W-:-:S05]  /*11940*/  FFMA R198, R31, R200, R198 ;  /* 0x000000c81fc67223 */ /* 0x000fca00000000c6 */
[----:B------:R-:W-:-:S05]  /*11950*/  F2FP.BF16.F32.PACK_AB R198, RZ, R198 ;  /* 0x000000c6ffc6723e */ /* 0x000fca00000010ff */
[----:B------:R0:W-:Y:S01]  /*11960*/  STG.E.U16 desc[UR56][R4.64+0x152], R198 ;  /* 0x000152c604007986 */ /* 0x0001e2000c101538 */
[----:B------:R-:W-:Y:S05]  /*11970*/  BRA `(.L_x_380) ;  /* 0x0000002c00f07947 */ /* 0x000fea0003800000 */
.L_x_33:
[----:B------:R-:W-:Y:S01]  /*11980*/  ULDC.64 UR4, c[0x0][0x5c0] ;  /* 0x0001700000047ab9 */ /* 0x000fe20000000a00 */
[-C--:B------:R-:W-:Y:S01]  /*11990*/  FMUL R192, R192, R200.reuse ;  /* 0x000000c8c0c07220 */ /* 0x080fe20000400000 */
[----:B------:R-:W-:Y:S01]  /*119a0*/  LEA R4, P2, R10, UR4, 0x1 ;  /* 0x000000040a047c11 */ /* 0x000fe2000f8408ff */
[----:B------:R-:W-:Y:S01]  /*119b0*/  IMAD.SHL.U32 R11, R204, 0x10, RZ ;  /* 0x00000010cc0b7824 */ /* 0x000fe200078e00ff */
[----:B------:R-:W-:Y:S01]  /*119c0*/  ISETP.GT.AND P3, PT, R3, 0x1, PT ;  /* 0x000000010300780c */ /* 0x000fe20003f64270 */
[----:B------:R-:W-:Y:S01]  /*119d0*/  FMUL R193, R193, R200 ;  /* 0x000000c8c1c17220 */ /* 0x000fe20000400000 */
[----:B------:R-:W-:Y:S01]  /*119e0*/  F2FP.BF16.F32.PACK_AB R192, RZ, R192 ;  /* 0x000000c0ffc0723e */ /* 0x000fe200000010ff */
[-C--:B------:R-:W-:Y:S01]  /*119f0*/  FMUL R195, R195, R200.reuse ;  /* 0x000000c8c3c37220 */ /* 0x080fe20000400000 */
[----:B------:R-:W-:Y:S01]  /*11a00*/  LEA.HI.X R5, R10, UR5, R5, 0x1, P2 ;  /* 0x000000050a057c11 */ /* 0x000fe200090f0c05 */
[-C--:B------:R-:W-:Y:S01]  /*11a10*/  FMUL R194, R194, R200.reuse ;  /* 0x000000c8c2c27220 */ /* 0x080fe20000400000 */
[----:B------:R-:W-:Y:S01]  /*11a20*/  ISETP.GT.AND P2, PT, R0, RZ, P3 ;  /* 0x000000ff0000720c */ /* 0x000fe20001f44270 */
[-C--:B------:R-:W-:Y:S01]  /*11a30*/  FMUL R197, R197, R200.reuse ;  /* 0x000000c8c5c57220 */ /* 0x080fe20000400000 */
[----:B------:R-:W-:Y:S01]  /*11a40*/  SHF.L.U64.HI R9, R204, 0x4, R205 ;  /* 0x00000004cc097819 */ /* 0x000fe200000102cd */
[----:B------:R-:W-:Y:S01]  /*11a50*/  @P1 STG.E.U16 desc[UR56][R4.64], R192 ;  /* 0x000000c004001986 */ /* 0x000fe2000c101538 */
[----:B------:R-:W-:Y:S01]  /*11a60*/  ISETP.GT.AND P1, PT, R0, 0x8, P3 ;  /* 0x000000080000780c */ /* 0x000fe20001f24270 */
[----:B------:R-:W-:Y:S01]  /*11a70*/  FMUL R196, R196, R200 ;  /* 0x000000c8c4c47220 */ /* 0x000fe20000400000 */
[----:B------:R-:W-:Y:S01]  /*11a80*/  IADD3 R6, P4, R11, R4, RZ ;  /* 0x000000040b067210 */ /* 0x000fe20007f9e0ff */
[-C--:B------:R-:W-:Y:S01]  /*11a90*/  FMUL R199, R199, R200.reuse ;  /* 0x000000c8c7c77220 */ /* 0x080fe20000400000 */
[----:B------:R-:W-:Y:S01]  /*11aa0*/  ISETP.GT.AND P5, PT, R0, 0x8, P0 ;  /* 0x000000080000780c */ /* 0x000fe200007a4270 */
[-C--:B------:R-:W-:Y:S01]  /*11ab0*/  FMUL R198, R198, R200.reuse ;  /* 0x000000c8c6c67220 */ /* 0x080fe20000400000 */
[----:B------:R-:W-:Y:S01]  /*11ac0*/  F2FP.BF16.F32.PACK_AB R193, RZ, R193 ;  /* 0x000000c1ffc1723e */ /* 0x000fe200000010ff */
[----:B------:R-:W-:Y:S01]  /*11ad0*/  IMAD.X R7, R9, 0x1, R5, P4 ;  /* 0x0000000109077824 */ /* 0x000fe200020e0605 */
[----:B------:R-:W-:Y:S01]  /*11ae0*/  F2FP.BF16.F32.PACK_AB R195, RZ, R195 ;  /* 0x000000c3ffc3723e */ /* 0x000fe200000010ff */
[----:B------:R-:W-:Y:S01]  /*11af0*/  FMUL R184, R184, R200 ;  /* 0x000000c8b8b87220 */ /* 0x000fe20000400000 */
[----:B------:R-:W-:Y:S01]  /*11b00*/  F2FP.BF16.F32.PACK_AB R194, RZ, R194 ;  /* 0x000000c2ffc2723e */ /* 0x000fe200000010ff */
[----:B------:R-:W-:Y:S01]  /*11b10*/  @P2 STG.E.U16 desc[UR56][R4.64+0x2], R193 ;  /* 0x000002c104002986 */ /* 0x000fe2000c101538 */
[----:B------:R-:W-:Y:S01]  /*11b20*/  ISETP.GT.AND P2, PT, R3, 0x8, PT ;  /* 0x000000080300780c */ /* 0x000fe20003f44270 */
[----:B------:R-:W-:Y:S01]  /*11b30*/  FMUL R185, R185, R200 ;  /* 0x000000c8b9b97220 */ /* 0x000fe20000400000 */
[----:B------:R-:W-:Y:S01]  /*11b40*/  F2FP.BF16.F32.PACK_AB R197, RZ, R197 ;  /* 0x000000c5ffc5723e */ /* 0x000fe200000010ff */
[----:B------:R-:W-:Y:S01]  /*11b50*/  @P1 STG.E.U16 desc[UR56][R6.64+0x2], R195 ;  /* 0x000002c306001986 */ /* 0x000fe2000c101538 */
[----:B------:R-:W-:Y:S01]  /*11b60*/  ISETP.GT.AND P1, PT, R3, 0x9, PT ;  /* 0x000000090300780c */ /* 0x000fe20003f24270 */
[----:B------:R-:W-:Y:S01]  /*11b70*/  IMAD R205, R205, 0xf0, RZ ;  /* 0x000000f0cdcd7824 */ /* 0x000fe200078e02ff */
[----:B------:R-:W-:Y:S01]  /*11b80*/  F2FP.BF16.F32.PACK_AB R196, RZ, R196 ;  /* 0x000000c4ffc4723e */ /* 0x000fe200000010ff */
[----:B------:R-:W-:Y:S01]  /*11b90*/  @P5 STG.E.U16 desc[UR56][R6.64], R194 ;  /* 0x000000c206005986 */ /* 0x000fe2000c101538 */
[----:B------:R-:W-:Y:S01]  /*11ba0*/  ISETP.GT.AND P4, PT, R0, RZ, P1 ;  /* 0x000000ff0000720c */ /* 0x000fe20000f84270 */
[----:B------:R-:W-:Y:S01]  /*11bb0*/  IMAD.WIDE.U32 R14, R204, 0xf0, R6 ;  /* 0x000000f0cc0e7825 */ /* 0x000fe200078e0006 */
[----:B------:R-:W-:-:S03]  /*11bc0*/  ISETP.GT.AND P5, PT, R0, RZ, P2 ;  /* 0x000000ff0000720c */ /* 0x000fc600017a4270 */
[----:B------:R-:W-:Y:S01]  /*11bd0*/  FMUL R186, R186, R200 ;  /* 0x000000c8baba7220 */ /* 0x000fe20000400000 */
[----:B------:R-:W-:Y:S01]  /*11be0*/  F2FP.BF16.F32.PACK_AB R199, RZ, R199 ;  /* 0x000000c7ffc7723e */ /* 0x000fe200000010ff */
[----:B------:R-:W-:Y:S01]  /*11bf0*/  IMAD.IADD R15, R205, 0x1, R15 ;  /* 0x00000001cd0f7824 */ /* 0x000fe200078e020f */
[----:B------:R-:W-:Y:S01]  /*11c00*/  F2FP.BF16.F32.PACK_AB R198, RZ, R198 ;  /* 0x000000c6ffc6723e */ /* 0x000fe200000010ff */
[----:B------:R-:W-:Y:S01]  /*11c10*/  FMUL R187, R187, R200 ;  /* 0x000000c8bbbb7220 */ /* 0x000fe20000400000 */
[----:B------:R-:W-:Y:S01]  /*11c20*/  F2FP.BF16.F32.PACK_AB R184, RZ, R184 ;  /* 0x000000b8ffb8723e */ /* 0x000fe200000010ff */
[-C--:B------:R-:W-:Y:S01]  /*11c30*/  FMUL R188, R188, R200.reuse ;  /* 0x000000c8bcbc7220 */ /* 0x080fe20000400000 */
[----:B------:R-:W-:Y:S01]  /*11c40*/  F2FP.BF16.F32.PACK_AB R185, RZ, R185 ;  /* 0x000000b9ffb9723e */ /* 0x000fe200000010ff */
[----:B------:R-:W-:Y:S01]  /*11c50*/  FMUL R189, R189, R200 ;  /* 0x000000c8bdbd7220 */ /* 0x000fe20000400000 */
[----:B------:R-:W-:Y:S01]  /*11c60*/  F2FP.BF16.F32.PACK_AB R186, RZ, R186 ;  /* 0x000000baffba723e */ /* 0x000fe200000010ff */
[----:B------:R-:W-:Y:S01]  /*11c70*/  @P4 STG.E.U16 desc[UR56][R4.64+0x12], R197 ;  /* 0x000012c504004986 */ /* 0x000fe2000c101538 */
[----:B------:R-:W-:Y:S01]  /*11c80*/  ISETP.GT.AND P4, PT, R0, 0x8, P1 ;  /* 0x000000080000780c */ /* 0x000fe20000f84270 */
[-C--:B------:R-:W-:Y:S01]  /*11c90*/  FMUL R190, R190, R200.reuse ;  /* 0x000000c8bebe7220 */ /* 0x080fe20000400000 */
[----:B------:R-:W-:Y:S01]  /*11ca0*/  F2FP.BF16.F32.PACK_AB R187, RZ, R187 ;  /* 0x000000bbffbb723e */ /* 0x000fe200000010ff */
[----:B------:R-:W-:Y:S01]  /*11cb0*/  @P5 STG.E.U16 desc[UR56][R4.64+0x10], R196 ;  /* 0x000010c404005986 */ /* 0x000fe2000c101538 */
[----:B------:R-:W-:Y:S01]  /*11cc0*/  ISETP.GT.AND P5, PT, R0, 0x8, P2 ;  /* 0x000000080000780c */ /* 0x000fe200017a4270 */
[----:B------:R-:W-:Y:S01]  /*11cd0*/  FMUL R191, R191, R200 ;  /* 0x000000c8bfbf7220 */ /* 0x000fe20000400000 */
[----:B------:R-:W-:Y:S01]  /*11ce0*/  F2FP.BF16.F32.PACK_AB R188, RZ, R188 ;  /* 0x000000bcffbc723e */ /* 0x000fe200000010ff */
[-C--:B------:R-:W-:Y:S01]  /*11cf0*/  FMUL R177, R177, R200.reuse ;  /* 0x000000c8b1b17220 */ /* 0x080fe20000400000 */
[----:B------:R-:W-:Y:S01]  /*11d00*/  F2FP.BF16.F32.PACK_AB R189, RZ, R189 ;  /* 0x000000bdffbd723e */ /* 0x000fe200000010ff */
[----:B------:R-:W-:Y:S01]  /*11d10*/  FMUL R176, R176, R200 ;  /* 0x000000c8b0b07220 */ /* 0x000fe20000400000 */
[----:B------:R-:W-:Y:S01]  /*11d20*/  F2FP.BF16.F32.PACK_AB R190, RZ, R190 ;  /* 0x000000beffbe723e */ /* 0x000fe200000010ff */
[-C--:B------:R-:W-:Y:S01]  /*11d30*/  FMUL R178, R178, R200.reuse ;  /* 0x000000c8b2b27220 */ /* 0x080fe20000400000 */
[----:B------:R-:W-:Y:S01]  /*11d40*/  F2FP.BF16.F32.PACK_AB R191, RZ, R191 ;  /* 0x000000bfffbf723e */ /* 0x000fe200000010ff */
[----:B------:R-:W-:Y:S01]  /*11d50*/  @P4 STG.E.U16 desc[UR56][R6.64+0x12], R199 ;  /* 0x000012c706004986 */ /* 0x000fe2000c101538 */
[C---:B------:R-:W-:Y:S01]  /*11d60*/  ISETP.GT.AND P4, PT, R0.reuse, 0x80, P0 ;  /* 0x000000800000780c */ /* 0x040fe20000784270 */
[-C--:B------:R-:W-:Y:S01]  /*11d70*/  FMUL R179, R179, R200.reuse ;  /* 0x000000c8b3b37220 */ /* 0x080fe20000400000 */
[C---:B------:R-:W-:Y:S01]  /*11d80*/  ISETP.GT.AND P0, PT, R0.reuse, 0x88, P0 ;  /* 0x000000880000780c */ /* 0x040fe20000704270 */
[----:B------:R-:W-:Y:S01]  /*11d90*/  @P5 STG.E.U16 desc[UR56][R6.64+0x10], R198 ;  /* 0x000010c606005986 */ /* 0x000fe2000c101538 */
[----:B------:R-:W-:Y:S01]  /*11da0*/  ISETP.GT.AND P5, PT, R0, 0x80, P3 ;  /* 0x000000800000780c */ /* 0x000fe20001fa4270 */
[-C--:B------:R-:W-:Y:S01]  /*11db0*/  FMUL R180, R180, R200.reuse ;  /* 0x000000c8b4b47220 */ /* 0x080fe20000400000 */
[----:B------:R-:W-:Y:S01]  /*11dc0*/  ISETP.GT.AND P3, PT, R0, 0x88, P3 ;  /* 0x000000880000780c */ /* 0x000fe20001f64270 */
[-C--:B------:R-:W-:Y:S01]  /*11dd0*/  FMUL R181, R181, R200.reuse ;  /* 0x000000c8b5b57220 */ /* 0x080fe20000400000 */
[----:B------:R-:W-:Y:S01]  /*11de0*/  F2FP.BF16.F32.PACK_AB R177, RZ, R177 ;  /* 0x000000b1ffb1723e */ /* 0x000fe200000010ff */
[----:B------:R-:W-:Y:S01]  /*11df0*/  FMUL R182, R182, R200 ;  /* 0x000000c8b6b67220 */ /* 0x000fe20000400000 */
[----:B------:R-:W-:Y:S01]  /*11e00*/  F2FP.BF16.F32.PACK_AB R176, RZ, R176 ;  /* 0x000000b0ffb0723e */ /* 0x000fe200000010ff */
[----:B------:R-:W-:Y:S01]  /*11e10*/  FMUL R183, R183, R200 ;  /* 0x000000c8b7b77220 */ /* 0x000fe20000400000 */
[----:B------:R-:W-:Y:S01]  /*11e20*/  F2FP.BF16.F32.PACK_AB R178, RZ, R178 ;  /* 0x000000b2ffb2723e */ /* 0x000fe200000010ff */
[----:B------:R-:W-:Y:S01]  /*11e30*/  @P4 STG.E.U16 desc[UR56][R14.64], R184 ;  /* 0x000000b80e004986 */ /* 0x000fe2000c101538 */
[----:B------:R-:W-:Y:S01]  /*11e40*/  IADD3 R12, P4, R11, R14, RZ ;  /* 0x0000000e0b0c7210 */ /* 0x000fe20007f9e0ff */
[-C--:B------:R-:W-:Y:S01]  /*11e50*/  FMUL R168, R168, R200.reuse ;  /* 0x000000c8a8a87220 */ /* 0x080fe20000400000 */
[----:B------:R-:W-:Y:S01]  /*11e60*/  F2FP.BF16.F32.PACK_AB R179, RZ, R179 ;  /* 0x000000b3ffb3723e */ /* 0x000fe200000010ff */
[----:B------:R-:W-:Y:S01]  /*11e70*/  @P5 STG.E.U16 desc[UR56][R14.64+0x2], R185 ;  /* 0x000002b90e005986 */ /* 0x000fe2000c101538 */
[C---:B------:R-:W-:Y:S01]  /*11e80*/  ISETP.GT.AND P5, PT, R0.reuse, 0x80, P2 ;  /* 0x000000800000780c */ /* 0x040fe200017a4270 */
[--C-:B------:R-:W-:Y:S01]  /*11e90*/  IMAD.X R13, R9, 0x1, R15.reuse, P4 ;  /* 0x00000001090d7824 */ /* 0x100fe200020e060f */
[C---:B------:R-:W-:Y:S01]  /*11ea0*/  ISETP.GT.AND P4, PT, R0.reuse, 0x80, P1 ;  /* 0x000000800000780c */ /* 0x040fe20000f84270 */
[-C--:B------:R-:W-:Y:S01]  /*11eb0*/  FMUL R169, R169, R200.reuse ;  /* 0x000000c8a9a97220 */ /* 0x080fe20000400000 */
[----:B------:R-:W-:Y:S01]  /*11ec0*/  ISETP.GT.AND P1, PT, R0, 0x88, P1 ;  /* 0x000000880000780c */ /* 0x000fe20000f24270 */
[-C--:B------:R-:W-:Y:S01]  /*11ed0*/  FMUL R170, R170, R200.reuse ;  /* 0x000000c8aaaa7220 */ /* 0x080fe20000400000 */
[----:B------:R-:W-:Y:S01]  /*11ee0*/  @P0 STG.E.U16 desc[UR56][R12.64], R186 ;  /* 0x000000ba0c000986 */ /* 0x000fe2000c101538 */
[----:B------:R-:W-:Y:S01]  /*11ef0*/  ISETP.GT.AND P0, PT, R3, 0x11, PT ;  /* 0x000000110300780c */ /* 0x000fe20003f04270 */
[----:B------:R-:W-:Y:S01]  /*11f00*/  FMUL R171, R171, R200 ;  /* 0x000000c8abab7220 */ /* 0x000fe20000400000 */
[----:B------:R-:W-:Y:S01]  /*11f10*/  F2FP.BF16.F32.PACK_AB R180, RZ, R180 ;  /* 0x000000b4ffb4723e */ /* 0x000fe200000010ff */
[----:B------:R-:W-:Y:S01]  /*11f20*/  @P3 STG.E.U16 desc[UR56][R12.64+0x2], R187 ;  /* 0x000002bb0c003986 */ /* 0x000fe2000c101538 */
[----:B------:R-:W-:Y:S01]  /*11f30*/  ISETP.GT.AND P3, PT, R0, 0x88, P2 ;  /* 0x000000880000780c */ /* 0x000fe20001764270 */
[-C--:B------:R-:W-:Y:S01]  /*11f40*/  FMUL R172, R172, R200.reuse ;  /* 0x000000c8acac7220 */ /* 0x080fe20000400000 */
[----:B------:R-:W-:Y:S01]  /*11f50*/  @P5 IMAD.MOV.U32 R20, RZ, RZ, R14 ;  /* 0x000000ffff145224 */ /* 0x000fe200078e000e */
[----:B------:R-:W-:Y:S01]  /*11f60*/  ISETP.GT.AND P2, PT, R3, 0x10, PT ;  /* 0x000000100300780c */ /* 0x000fe20003f44270 */
[----:B------:R-:W-:Y:S01]  /*11f70*/  @P5 IMAD.MOV.U32 R21, RZ, RZ, R15 ;  /* 0x000000ffff155224 */ /* 0x000fe200078e000f */
[----:B------:R-:W-:Y:S01]  /*11f80*/  F2FP.BF16.F32.PACK_AB R181, RZ, R181 ;  /* 0x000000b5ffb5723e */ /* 0x000fe200000010ff */
[----:B------:R-:W-:Y:S01]  /*11f90*/  FMUL R173, R173, R200 ;  /* 0x000000c8adad7220 */ /* 0x000fe20000400000 */
[----:B------:R-:W-:Y:S01]  /*11fa0*/  F2FP.BF16.F32.PACK_AB R182, RZ, R182 ;  /* 0x000000b6ffb6723e */ /* 0x000fe200000010ff */
[-C--:B------:R-:W-:Y:S01]  /*11fb0*/  FMUL R175, R175, R200.reuse ;  /* 0x000000c8afaf7220 */ /* 0x080fe20000400000 */
[----:B------:R-:W-:Y:S01]  /*11fc0*/  @P5 STG.E.U16 desc[UR56][R20.64+0x10], R188 ;  /* 0x000010bc14005986 */ /* 0x000fe2000c101538 */
[----:B------:R-:W-:Y:S01]  /*11fd0*/  ISETP.GT.AND P5, PT, R0, RZ, P0 ;  /* 0x000000ff0000720c */ /* 0x000fe200007a4270 */
[-C--:B------:R-:W-:Y:S01]  /*11fe0*/  FMUL R174, R174, R200.reuse ;  /* 0x000000c8aeae7220 */ /* 0x080fe20000400000 */
[----:B------:R-:W-:Y:S01]  /*11ff0*/  F2FP.BF16.F32.PACK_AB R183, RZ, R183 ;  /* 0x000000b7ffb7723e */ /* 0x000fe200000010ff */
[----:B------:R-:W-:Y:S01]  /*12000*/  @P4 STG.E.U16 desc[UR56][R14.64+0x12], R189 ;  /* 0x000012bd0e004986 */ /* 0x000fe2000c101538 */
[----:B------:R-:W-:Y:S01]  /*12010*/  ISETP.GT.AND P4, PT, R0, RZ, P2 ;  /* 0x000000ff0000720c */ /* 0x000fe20001784270 */
[----:B------:R-:W-:Y:S01]  /*12020*/  FMUL R160, R160, R200 ;  /* 0x000000c8a0a07220 */ /* 0x000fe20000400000 */
[----:B------:R-:W-:Y:S01]  /*12030*/  F2FP.BF16.F32.PACK_AB R168, RZ, R168 ;  /* 0x000000a8ffa8723e */ /* 0x000fe200000010ff */
[----:B------:R-:W-:Y:S01]  /*12040*/  @P3 STG.E.U16 desc[UR56][R12.64+0x10], R190 ;  /* 0x000010be0c003986 */ /* 0x000fe2000c101538 */
[C---:B------:R-:W-:Y:S01]  /*12050*/  ISETP.GT.AND P3, PT, R0.reuse, 0x8, P2 ;  /* 0x000000080000780c */ /* 0x040fe20001764270 */
[-C--:B------:R-:W-:Y:S01]  /*12060*/  FMUL R161, R161, R200.reuse ;  /* 0x000000c8a1a17220 */ /* 0x080fe20000400000 */
[----:B------:R-:W-:Y:S01]  /*12070*/  F2FP.BF16.F32.PACK_AB R169, RZ, R169 ;  /* 0x000000a9ffa9723e */ /* 0x000fe200000010ff */
[----:B------:R0:W-:Y:S01]  /*12080*/  @P1 STG.E.U16 desc[UR56][R12.64+0x12], R191 ;  /* 0x000012bf0c001986 */ /* 0x0001e2000c101538 */
[----:B------:R-:W-:Y:S01]  /*12090*/  ISETP.GT.AND P1, PT, R3, 0x18, PT ;  /* 0x000000180300780c */ /* 0x000fe20003f24270 */
[----:B------:R-:W-:Y:S01]  /*120a0*/  FMUL R163, R163, R200 ;  /* 0x000000c8a3a37220 */ /* 0x000fe20000400000 */
[----:B------:R-:W-:Y:S01]  /*120b0*/  F2FP.BF16.F32.PACK_AB R170, RZ, R170 ;  /* 0x000000aaffaa723e */ /* 0x000fe200000010ff */
[----:B------:R1:W-:Y:S01]  /*120c0*/  @P5 STG.E.U16 desc[UR56][R4.64+0x22], R177 ;  /* 0x000022b104005986 */ /* 0x0003e2000c101538 */
[----:B------:R-:W-:Y:S01]  /*120d0*/  ISETP.GT.AND P5, PT, R0, 0x8, P0 ;  /* 0x000000080000780c */ /* 0x000fe200007a4270 */
[-C--:B------:R-:W-:Y:S01]  /*120e0*/  FMUL R162, R162, R200.reuse ;  /* 0x000000c8a2a27220 */ /* 0x080fe20000400000 */
[----:B------:R-:W-:Y:S01]  /*120f0*/  F2FP.BF16.F32.PACK_AB R171, RZ, R171 ;  /* 0x000000abffab723e */ /* 0x000fe200000010ff */
[----:B------:R1:W-:Y:S01]  /*12100*/  @P4 STG.E.U16 desc[UR56][R4.64+0x20], R176 ;  /* 0x000020b004004986 */ /* 0x0003e2000c101538 */
[----:B------:R-:W-:Y:S01]  /*12110*/  ISETP.GT.AND P4, PT, R0, RZ, P1 ;  /* 0x000000ff0000720c */ /* 0x000fe20000f84270 */
[----:B------:R-:W-:Y:S01]  /*12120*/  FMUL R164, R164, R200 ;  /* 0x000000c8a4a47220 */ /* 0x000fe20000400000 */
[----:B------:R-:W-:Y:S01]  /*12130*/  F2FP.BF16.F32.PACK_AB R172, RZ, R172 ;  /* 0x000000acffac723e */ /* 0x000fe200000010ff */
[----:B------:R1:W-:Y:S01]  /*12140*/  @P3 STG.E.U16 desc[UR56][R6.64+0x20], R178 ;  /* 0x000020b206003986 */ /* 0x0003e2000c101538 */
[----:B------:R-:W-:Y:S01]  /*12150*/  ISETP.GT.AND P3, PT, R3, 0x19, PT ;  /* 0x000000190300780c */ /* 0x000fe20003f64270 */
[----:B0-----:R-:W-:Y:S01]  /*12160*/  IMAD.WIDE.U32 R12, R204, 0xf0, R6 ;  /* 0x000000f0cc0c7825 */ /* 0x001fe200078e0006 */
[----:B------:R-:W-:-:S03]  /*12170*/  F2FP.BF16.F32.PACK_AB R173, RZ, R173 ;  /* 0x000000adffad723e */ /* 0x000fc600000010ff */
[----:B------:R-:W-:Y:S01]  /*12180*/  FMUL R165, R165, R200 ;  /* 0x000000c8a5a57220 */ /* 0x000fe20000400000 */
[----:B------:R-:W-:Y:S01]  /*12190*/  F2FP.BF16.F32.PACK_AB R175, RZ, R175 ;  /* 0x000000afffaf723e */ /* 0x000fe200000010ff */
[----:B------:R1:W-:Y:S01]  /*121a0*/  @P5 STG.E.U16 desc[UR56][R6.64+0x22], R179 ;  /* 0x000022b306005986 */ /* 0x0003e2000c101538 */
[C---:B------:R-:W-:Y:S01]  /*121b0*/  ISETP.GT.AND P5, PT, R0.reuse, RZ, P3 ;  /* 0x000000ff0000720c */ /* 0x040fe20001fa4270 */
[----:B------:R-:W-:Y:S01]  /*121c0*/  IMAD.IADD R13, R205, 0x1, R13 ;  /* 0x00000001cd0d7824 */ /* 0x000fe200078e020d */
[----:B------:R-:W-:Y:S01]  /*121d0*/  F2FP.BF16.F32.PACK_AB R174, RZ, R174 ;  /* 0x000000aeffae723e */ /* 0x000fe200000010ff */
[----:B------:R1:W-:Y:S01]  /*121e0*/  @P4 STG.E.U16 desc[UR56][R4.64+0x30], R180 ;  /* 0x000030b404004986 */ /* 0x0003e2000c101538 */
[----:B------:R-:W-:Y:S01]  /*121f0*/  ISETP.GT.AND P4, PT, R0, 0x8, P1 ;  /* 0x000000080000780c */ /* 0x000fe20000f84270 */
[----:B------:R-:W-:Y:S01]  /*12200*/  FMUL R166, R166, R200 ;  /* 0x000000c8a6a67220 */ /* 0x000fe20000400000 */
[----:B------:R-:W-:Y:S01]  /*12210*/  F2FP.BF16.F32.PACK_AB R160, RZ, R160 ;  /* 0x000000a0ffa0723e */ /* 0x000fe200000010ff */
[-C--:B------:R-:W-:Y:S01]  /*12220*/  FMUL R167, R167, R200.reuse ;  /* 0x000000c8a7a77220 */ /* 0x080fe20000400000 */
[----:B------:R-:W-:Y:S01]  /*12230*/  F2FP.BF16.F32.PACK_AB R161, RZ, R161 ;  /* 0x000000a1ffa1723e */ /* 0x000fe200000010ff */
[-C--:B------:R-:W-:Y:S01]  /*12240*/  FMUL R152, R152, R200.reuse ;  /* 0x000000c898987220 */ /* 0x080fe20000400000 */
[----:B------:R-:W-:Y:S01]  /*12250*/  F2FP.BF16.F32.PACK_AB R163, RZ, R163 ;  /* 0x000000a3ffa3723e */ /* 0x000fe200000010ff */
[----:B------:R-:W-:Y:S01]  /*12260*/  FMUL R153, R153, R200 ;  /* 0x000000c899997220 */ /* 0x000fe20000400000 */
[----:B------:R-:W-:Y:S01]  /*12270*/  F2FP.BF16.F32.PACK_AB R162, RZ, R162 ;  /* 0x000000a2ffa2723e */ /* 0x000fe200000010ff */
[----:B------:R1:W-:Y:S01]  /*12280*/  @P5 STG.E.U16 desc[UR56][R4.64+0x32], R181 ;  /* 0x000032b504005986 */ /* 0x0003e2000c101538 */
[----:B------:R-:W-:Y:S01]  /*12290*/  ISETP.GT.AND P5, PT, R0, 0x8, P3 ;  /* 0x000000080000780c */ /* 0x000fe20001fa4270 */
[----:B------:R-:W-:Y:S01]  /*122a0*/  FMUL R154, R154, R200 ;  /* 0x000000c89a9a7220 */ /* 0x000fe20000400000 */
[----:B------:R-:W-:Y:S01]  /*122b0*/  F2FP.BF16.F32.PACK_AB R164, RZ, R164 ;  /* 0x000000a4ffa4723e */ /* 0x000fe200000010ff */
[----:B------:R1:W-:Y:S01]  /*122c0*/  @P4 STG.E.U16 desc[UR56][R6.64+0x30], R182 ;  /* 0x000030b606004986 */ /* 0x0003e2000c101538 */
[C---:B------:R-:W-:Y:S01]  /*122d0*/  ISETP.GT.AND P4, PT, R0.reuse, 0x80, P2 ;  /* 0x000000800000780c */ /* 0x040fe20001784270 */
        /* <DEDUP_REMOVED lines=8> */
[----:B------:R1:W-:Y:S01]  /*12360*/  @P5 STG.E.U16 desc[UR56][R6.64+0x32], R183 ;  /* 0x000032b706005986 */ /* 0x0003e2000c101538 */
[----:B------:R-:W-:Y:S01]  /*12370*/  IADD3 R8, P5, R11, R12, RZ ;  /* 0x0000000c0b087210 */ /* 0x000fe20007fbe0ff */
[----:B------:R-:W-:Y:S01]  /*12380*/  FMUL R159, R159, R200 ;  /* 0x000000c89f9f7220 */ /* 0x000fe20000400000 */
[----:B------:R-:W-:Y:S01]  /*12390*/  F2FP.BF16.F32.PACK_AB R152, RZ, R152 ;  /* 0x00000098ff98723e */ /* 0x000fe200000010ff */
[----:B------:R1:W-:Y:S01]  /*123a0*/  @P4 STG.E.U16 desc[UR56][R12.64+0x20], R168 ;  /* 0x000020a80c004986 */ /* 0x0003e2000c101538 */
[C---:B------:R-:W-:Y:S01]  /*123b0*/  ISETP.GT.AND P4, PT, R0.reuse, 0x80, P0 ;  /* 0x000000800000780c */ /* 0x040fe20000784270 */
[----:B------:R-:W-:Y:S01]  /*123c0*/  IMAD.X R9, R9, 0x1, R13, P5 ;  /* 0x0000000109097824 */ /* 0x000fe200028e060d */
[----:B------:R-:W-:Y:S01]  /*123d0*/  ISETP.GT.AND P0, PT, R0, 0x88, P0 ;  /* 0x000000880000780c */ /* 0x000fe20000704270 */
[-C--:B------:R-:W-:Y:S01]  /*123e0*/  FMUL R144, R144, R200.reuse ;  /* 0x000000c890907220 */ /* 0x080fe20000400000 */
[----:B------:R-:W-:Y:S01]  /*123f0*/  F2FP.BF16.F32.PACK_AB R153, RZ, R153 ;  /* 0x00000099ff99723e */ /* 0x000fe200000010ff */
        /* <DEDUP_REMOVED lines=9> */
[C---:B------:R-:W-:Y:S01]  /*12490*/  ISETP.GT.AND P4, PT, R0.reuse, 0x80, P1 ;  /* 0x000000800000780c */ /* 0x040fe20000f84270 */
[-C--:B------:R-:W-:Y:S01]  /*124a0*/  FMUL R149, R149, R200.reuse ;  /* 0x000000c895957220 */ /* 0x080fe20000400000 */
[C---:B------:R-:W-:Y:S01]  /*124b0*/  ISETP.GT.AND P1, PT, R0.reuse, 0x88, P1 ;  /* 0x000000880000780c */ /* 0x040fe20000f24270 */
[----:B------:R1:W-:Y:S01]  /*124c0*/  @P2 STG.E.U16 desc[UR56][R8.64+0x20], R170 ;  /* 0x000020aa08002986 */ /* 0x0003e2000c101538 */
[----:B------:R-:W-:Y:S01]  /*124d0*/  ISETP.GT.AND P2, PT, R0, 0x80, P3 ;  /* 0x000000800000780c */ /* 0x000fe20001f44270 */
[----:B------:R-:W-:Y:S01]  /*124e0*/  FMUL R150, R150, R200 ;  /* 0x000000c896967220 */ /* 0x000fe20000400000 */
[----:B------:R-:W-:Y:S01]  /*124f0*/  ISETP.GT.AND P3, PT, R0, 0x88, P3 ;  /* 0x000000880000780c */ /* 0x000fe20001f64270 */
[----:B------:R1:W-:Y:S01]  /*12500*/  @P0 STG.E.U16 desc[UR56][R8.64+0x22], R171 ;  /* 0x000022ab08000986 */ /* 0x0003e2000c101538 */
[----:B------:R-:W-:Y:S01]  /*12510*/  F2FP.BF16.F32.PACK_AB R158, RZ, R158 ;  /* 0x0000009eff9e723e */ /* 0x000fe200000010ff */
[-C--:B------:R-:W-:Y:S01]  /*12520*/  FMUL R151, R151, R200.reuse ;  /* 0x000000c897977220 */ /* 0x080fe20000400000 */
[----:B------:R-:W-:Y:S01]  /*12530*/  F2FP.BF16.F32.PACK_AB R159, RZ, R159 ;  /* 0x0000009fff9f723e */ /* 0x000fe200000010ff */
[----:B------:R-:W-:Y:S01]  /*12540*/  FMUL R136, R136, R200 ;  /* 0x000000c888887220 */ /* 0x000fe20000400000 */
[----:B------:R-:W-:Y:S01]  /*12550*/  F2FP.BF16.F32.PACK_AB R144, RZ, R144 ;  /* 0x00000090ff90723e */ /* 0x000fe200000010ff */
[----:B------:R1:W-:Y:S01]  /*12560*/  @P4 STG.E.U16 desc[UR56][R12.64+0x30], R172 ;  /* 0x000030ac0c004986 */ /* 0x0003e2000c101538 */
[----:B------:R-:W-:Y:S01]  /*12570*/  F2FP.BF16.F32.PACK_AB R145, RZ, R145 ;  /* 0x00000091ff91723e */ /* 0x000fe200000010ff */
[-C--:B------:R-:W-:Y:S01]  /*12580*/  FMUL R137, R137, R200.reuse ;  /* 0x000000c889897220 */ /* 0x080fe20000400000 */
[----:B------:R-:W-:Y:S01]  /*12590*/  F2FP.BF16.F32.PACK_AB R147, RZ, R147 ;  /* 0x00000093ff93723e */ /* 0x000fe200000010ff */
[----:B------:R1:W-:Y:S01]  /*125a0*/  @P2 STG.E.U16 desc[UR56][R12.64+0x32], R173 ;  /* 0x000032ad0c002986 */ /* 0x0003e2000c101538 */
[C---:B------:R-:W-:Y:S01]  /*125b0*/  ISETP.GT.AND P2, PT, R3.reuse, 0x21, PT ;  /* 0x000000210300780c */ /* 0x040fe20003f44270 */
[----:B------:R-:W-:Y:S01]  /*125c0*/  FMUL R138, R138, R200 ;  /* 0x000000c88a8a7220 */ /* 0x000fe20000400000 */
[----:B------:R-:W-:Y:S01]  /*125d0*/  F2FP.BF16.F32.PACK_AB R146, RZ, R146 ;  /* 0x00000092ff92723e */ /* 0x000fe200000010ff */
[----:B------:R1:W-:Y:S01]  /*125e0*/  @P3 STG.E.U16 desc[UR56][R8.64+0x32], R175 ;  /* 0x000032af08003986 */ /* 0x0003e2000c101538 */
[----:B------:R-:W-:Y:S01]  /*125f0*/  ISETP.GT.AND P3, PT, R3, 0x20, PT ;  /* 0x000000200300780c */ /* 0x000fe20003f64270 */
[-C--:B------:R-:W-:Y:S01]  /*12600*/  FMUL R139, R139, R200.reuse ;  /* 0x000000c88b8b7220 */ /* 0x080fe20000400000 */
[C---:B------:R-:W-:Y:S01]  /*12610*/  ISETP.GT.AND P4, PT, R0.reuse, RZ, P2 ;  /* 0x000000ff0000720c */ /* 0x040fe20001784270 */
[----:B------:R1:W-:Y:S01]  /*12620*/  @P1 STG.E.U16 desc[UR56][R8.64+0x30], R174 ;  /* 0x000030ae08001986 */ /* 0x0003e2000c101538 */
[C---:B------:R-:W-:Y:S01]  /*12630*/  ISETP.GT.AND P0, PT, R0.reuse, RZ, P3 ;  /* 0x000000ff0000720c */ /* 0x040fe20001f04270 */
[-C--:B------:R-:W-:Y:S01]  /*12640*/  FMUL R141, R141, R200.reuse ;  /* 0x000000c88d8d7220 */ /* 0x080fe20000400000 */
[----:B------:R-:W-:Y:S01]  /*12650*/  ISETP.GT.AND P1, PT, R0, 0x8, P2 ;  /* 0x000000080000780c */ /* 0x000fe20001724270 */
[-C--:B------:R-:W-:Y:S01]  /*12660*/  FMUL R140, R140, R200.reuse ;  /* 0x000000c88c8c7220 */ /* 0x080fe20000400000 */
[----:B------:R-:W-:Y:S01]  /*12670*/  ISETP.GT.AND P5, PT, R0, 0x8, P3 ;  /* 0x000000080000780c */ /* 0x000fe20001fa4270 */
[----:B------:R-:W-:Y:S01]  /*12680*/  FMUL R142, R142, R200 ;  /* 0x000000c88e8e7220 */ /* 0x000fe20000400000 */
[----:B------:R-:W-:Y:S01]  /*12690*/  F2FP.BF16.F32.PACK_AB R148, RZ, R148 ;  /* 0x00000094ff94723e */ /* 0x000fe200000010ff */
[-C--:B------:R-:W-:Y:S01]  /*126a0*/  FMUL R143, R143, R200.reuse ;  /* 0x000000c88f8f7220 */ /* 0x080fe20000400000 */
[----:B------:R-:W-:Y:S01]  /*126b0*/  F2FP.BF16.F32.PACK_AB R149, RZ, R149 ;  /* 0x00000095ff95723e */ /* 0x000fe200000010ff */
[----:B------:R-:W-:Y:S01]  /*126c0*/  FMUL R128, R128, R200 ;  /* 0x000000c880807220 */ /* 0x000fe20000400000 */
[----:B------:R-:W-:Y:S01]  /*126d0*/  F2FP.BF16.F32.PACK_AB R150, RZ, R150 ;  /* 0x00000096ff96723e */ /* 0x000fe200000010ff */
[----:B------:R1:W-:Y:S01]  /*126e0*/  @P4 STG.E.U16 desc[UR56][R4.64+0x42], R161 ;  /* 0x000042a104004986 */ /* 0x0003e2000c101538 */
[----:B------:R-:W-:Y:S01]  /*126f0*/  F2FP.BF16.F32.PACK_AB R151, RZ, R151 ;  /* 0x00000097ff97723e */ /* 0x000fe200000010ff */
[----:B------:R-:W-:Y:S01]  /*12700*/  FMUL R129, R129, R200 ;  /* 0x000000c881817220 */ /* 0x000fe20000400000 */
[----:B------:R-:W-:Y:S01]  /*12710*/  F2FP.BF16.F32.PACK_AB R136, RZ, R136 ;  /* 0x00000088ff88723e */ /* 0x000fe200000010ff */
[----:B------:R1:W-:Y:S01]  /*12720*/  @P0 STG.E.U16 desc[UR56][R4.64+0x40], R160 ;  /* 0x000040a004000986 */ /* 0x0003e2000c101538 */
[----:B------:R-:W-:Y:S01]  /*12730*/  ISETP.GT.AND P0, PT, R3, 0x28, PT ;  /* 0x000000280300780c */ /* 0x000fe20003f04270 */
[-C--:B------:R-:W-:Y:S01]  /*12740*/  FMUL R131, R131, R200.reuse ;  /* 0x000000c883837220 */ /* 0x080fe20000400000 */
[----:B------:R-:W-:Y:S01]  /*12750*/  F2FP.BF16.F32.PACK_AB R137, RZ, R137 ;  /* 0x00000089ff89723e */ /* 0x000fe200000010ff */
[----:B------:R1:W-:Y:S01]  /*12760*/  @P1 STG.E.U16 desc[UR56][R6.64+0x42], R163 ;  /* 0x000042a306001986 */ /* 0x0003e2000c101538 */
[----:B------:R-:W-:Y:S01]  /*12770*/  ISETP.GT.AND P1, PT, R3, 0x29, PT ;  /* 0x000000290300780c */ /* 0x000fe20003f24270 */
[----:B------:R-:W-:Y:S01]  /*12780*/  FMUL R130, R130, R200 ;  /* 0x000000c882827220 */ /* 0x000fe20000400000 */
[----:B------:R-:W-:Y:S01]  /*12790*/  F2FP.BF16.F32.PACK_AB R138, RZ, R138 ;  /* 0x0000008aff8a723e */ /* 0x000fe200000010ff */
[----:B------:R1:W-:Y:S01]  /*127a0*/  @P5 STG.E.U16 desc[UR56][R6.64+0x40], R162 ;  /* 0x000040a206005986 */ /* 0x0003e2000c101538 */
[----:B------:R-:W-:Y:S01]  /*127b0*/  ISETP.GT.AND P5, PT, R0, RZ, P0 ;  /* 0x000000ff0000720c */ /* 0x000fe200007a4270 */
[-C--:B------:R-:W-:Y:S01]  /*127c0*/  FMUL R132, R132, R200.reuse ;  /* 0x000000c884847220 */ /* 0x080fe20000400000 */
[----:B------:R-:W-:Y:S01]  /*127d0*/  ISETP.GT.AND P4, PT, R0, RZ, P1 ;  /* 0x000000ff0000720c */ /* 0x000fe20000f84270 */
[-C--:B------:R-:W-:Y:S01]  /*127e0*/  FMUL R133, R133, R200.reuse ;  /* 0x000000c885857220 */ /* 0x080fe20000400000 */
[----:B------:R-:W-:Y:S01]  /*127f0*/  F2FP.BF16.F32.PACK_AB R139, RZ, R139 ;  /* 0x0000008bff8b723e */ /* 0x000fe200000010ff */
[-C--:B------:R-:W-:Y:S01]  /*12800*/  FMUL R134, R134, R200.reuse ;  /* 0x000000c886867220 */ /* 0x080fe20000400000 */
[----:B------:R-:W-:Y:S01]  /*12810*/  F2FP.BF16.F32.PACK_AB R141, RZ, R141 ;  /* 0x0000008dff8d723e */ /* 0x000fe200000010ff */
[----:B------:R-:W-:Y:S01]  /*12820*/  FMUL R135, R135, R200 ;  /* 0x000000c887877220 */ /* 0x000fe20000400000 */
[----:B------:R-:W-:Y:S01]  /*12830*/  F2FP.BF16.F32.PACK_AB R140, RZ, R140 ;  /* 0x0000008cff8c723e */ /* 0x000fe200000010ff */
[----:B------:R-:W-:Y:S01]  /*12840*/  FMUL R120, R120, R200 ;  /* 0x000000c878787220 */ /* 0x000fe20000400000 */
[----:B------:R-:W-:Y:S01]  /*12850*/  F2FP.BF16.F32.PACK_AB R142, RZ, R142 ;  /* 0x0000008eff8e723e */ /* 0x000fe200000010ff */
[-C--:B------:R-:W-:Y:S01]  /*12860*/  FMUL R121, R121, R200.reuse ;  /* 0x000000c879797220 */ /* 0x080fe20000400000 */
[----:B------:R-:W-:Y:S01]  /*12870*/  F2FP.BF16.F32.PACK_AB R143, RZ, R143 ;  /* 0x0000008fff8f723e */ /* 0x000fe200000010ff */
[----:B------:R1:W-:Y:S01]  /*12880*/  @P5 STG.E.U16 desc[UR56][R4.64+0x50], R164 ;  /* 0x000050a404005986 */ /* 0x0003e2000c101538 */
[----:B------:R-:W-:Y:S01]  /*12890*/  ISETP.GT.AND P5, PT, R0, 0x8, P0 ;  /* 0x000000080000780c */ /* 0x000fe200007a4270 */
[----:B------:R-:W-:Y:S01]  /*128a0*/  FMUL R122, R122, R200 ;  /* 0x000000c87a7a7220 */ /* 0x000fe20000400000 */
[----:B------:R-:W-:Y:S01]  /*128b0*/  F2FP.BF16.F32.PACK_AB R128, RZ, R128 ;  /* 0x00000080ff80723e */ /* 0x000fe200000010ff */
[----:B------:R1:W-:Y:S01]  /*128c0*/  @P4 STG.E.U16 desc[UR56][R4.64+0x52], R165 ;  /* 0x000052a504004986 */ /* 0x0003e2000c101538 */
[----:B------:R-:W-:Y:S01]  /*128d0*/  ISETP.GT.AND P4, PT, R0, 0x8, P1 ;  /* 0x000000080000780c */ /* 0x000fe20000f84270 */
        /* <DEDUP_REMOVED lines=34> */
[----:B------:R1:W-:Y:S01]  /*12b00*/  @P2 STG.E.U16 desc[UR56][R8.64+0x42], R155 ;  /* 0x0000429b08002986 */ /* 0x0003e2000c101538 */
[----:B------:R-:W-:Y:S01]  /*12b10*/  ISETP.GT.AND P2, PT, R3, 0x31, PT ;  /* 0x000000310300780c */ /* 0x000fe20003f44270 */
[----:B------:R-:W-:Y:S01]  /*12b20*/  FMUL R119, R119, R200 ;  /* 0x000000c877777220 */ /* 0x000fe20000400000 */
[----:B------:R-:W-:Y:S01]  /*12b30*/  F2FP.BF16.F32.PACK_AB R122, RZ, R122 ;  /* 0x0000007aff7a723e */ /* 0x000fe200000010ff */
[-C--:B------:R-:W-:Y:S01]  /*12b40*/  FMUL R104, R104, R200.reuse ;  /* 0x000000c868687220 */ /* 0x080fe20000400000 */
[----:B------:R-:W-:Y:S01]  /*12b50*/  F2FP.BF16.F32.PACK_AB R123, RZ, R123 ;  /* 0x0000007bff7b723e */ /* 0x000fe200000010ff */
[----:B------:R1:W-:Y:S01]  /*12b60*/  @P4 STG.E.U16 desc[UR56][R12.64+0x50], R156 ;  /* 0x0000509c0c004986 */ /* 0x0003e2000c101538 */
[----:B------:R-:W-:Y:S01]  /*12b70*/  ISETP.GT.AND P4, PT, R0, RZ, P2 ;  /* 0x000000ff0000720c */ /* 0x000fe20001784270 */
[-C--:B------:R-:W-:Y:S01]  /*12b80*/  FMUL R105, R105, R200.reuse ;  /* 0x000000c869697220 */ /* 0x080fe20000400000 */
[----:B------:R-:W-:Y:S01]  /*12b90*/  F2FP.BF16.F32.PACK_AB R125, RZ, R125 ;  /* 0x0000007dff7d723e */ /* 0x000fe200000010ff */
[----:B------:R1:W-:Y:S01]  /*12ba0*/  @P3 STG.E.U16 desc[UR56][R12.64+0x52], R157 ;  /* 0x0000529d0c003986 */ /* 0x0003e2000c101538 */
[----:B------:R-:W-:Y:S01]  /*12bb0*/  ISETP.GT.AND P3, PT, R3, 0x30, PT ;  /* 0x000000300300780c */ /* 0x000fe20003f64270 */
[----:B------:R-:W-:Y:S01]  /*12bc0*/  FMUL R106, R106, R200 ;  /* 0x000000c86a6a7220 */ /* 0x000fe20000400000 */
[----:B------:R-:W-:Y:S01]  /*12bd0*/  F2FP.BF16.F32.PACK_AB R124, RZ, R124 ;  /* 0x0000007cff7c723e */ /* 0x000fe200000010ff */
[----:B------:R1:W-:Y:S01]  /*12be0*/  @P0 STG.E.U16 desc[UR56][R8.64+0x50], R158 ;  /* 0x0000509e08000986 */ /* 0x0003e2000c101538 */
[C---:B------:R-:W-:Y:S01]  /*12bf0*/  ISETP.GT.AND P0, PT, R0.reuse, RZ, P3 ;  /* 0x000000ff0000720c */ /* 0x040fe20001f04270 */
[-C--:B------:R-:W-:Y:S01]  /*12c00*/  FMUL R107, R107, R200.reuse ;  /* 0x000000c86b6b7220 */ /* 0x080fe20000400000 */
[C---:B------:R-:W-:Y:S01]  /*12c10*/  ISETP.GT.AND P5, PT, R0.reuse, 0x8, P3 ;  /* 0x000000080000780c */ /* 0x040fe20001fa4270 */
[----:B------:R1:W-:Y:S01]  /*12c20*/  @P1 STG.E.U16 desc[UR56][R8.64+0x52], R159 ;  /* 0x0000529f08001986 */ /* 0x0003e2000c101538 */
[----:B------:R-:W-:Y:S01]  /*12c30*/  ISETP.GT.AND P1, PT, R0, 0x8, P2 ;  /* 0x000000080000780c */ /* 0x000fe20001724270 */
[----:B------:R-:W-:Y:S01]  /*12c40*/  FMUL R109, R109, R200 ;  /* 0x000000c86d6d7220 */ /* 0x000fe20000400000 */
[----:B------:R-:W-:Y:S01]  /*12c50*/  F2FP.BF16.F32.PACK_AB R126, RZ, R126 ;  /* 0x0000007eff7e723e */ /* 0x000fe200000010ff */
[----:B------:R1:W-:Y:S01]  /*12c60*/  @P4 STG.E.U16 desc[UR56][R4.64+0x62], R145 ;  /* 0x0000629104004986 */ /* 0x0003e2000c101538 */
[----:B------:R-:W-:Y:S01]  /*12c70*/  F2FP.BF16.F32.PACK_AB R127, RZ, R127 ;  /* 0x0000007fff7f723e */ /* 0x000fe200000010ff */
[----:B------:R-:W-:Y:S01]  /*12c80*/  FMUL R108, R108, R200 ;  /* 0x000000c86c6c7220 */ /* 0x000fe20000400000 */
[----:B------:R-:W-:Y:S01]  /*12c90*/  F2FP.BF16.F32.PACK_AB R112, RZ, R112 ;  /* 0x00000070ff70723e */ /* 0x000fe200000010ff */
[-C--:B------:R-:W-:Y:S01]  /*12ca0*/  FMUL R110, R110, R200.reuse ;  /* 0x000000c86e6e7220 */ /* 0x080fe20000400000 */
        /* <DEDUP_REMOVED lines=12> */
[----:B------:R-:W-:Y:S01]  /*12d70*/  ISETP.GT.AND P4, PT, R0, RZ, P1 ;  /* 0x000000ff0000720c */ /* 0x000fe20000f84270 */
        /* <DEDUP_REMOVED lines=54> */
[----:B------:R-:W-:Y:S01]  /*130e0*/  FMUL R85, R85, R200 ;  /* 0x000000c855557220 */ /* 0x000fe20000400000 */
        /* <DEDUP_REMOVED lines=19> */
[-C--:B------:R-:W-:Y:S01]  /*13220*/  FMUL R74, R74, R200.reuse ;  /* 0x000000c84a4a7220 */ /* 0x080fe20000400000 */
        /* <DEDUP_REMOVED lines=9> */
[-C--:B------:R-:W-:Y:S01]  /*132c0*/  FMUL R76, R76, R200.reuse ;  /* 0x000000c84c4c7220 */ /* 0x080fe20000400000 */
[----:B------:R-:W-:Y:S01]  /*132d0*/  F2FP.BF16.F32.PACK_AB R93, RZ, R93 ;  /* 0x0000005dff5d723e */ /* 0x000fe200000010ff */
[----:B------:R1:W-:Y:S01]  /*132e0*/  @P5 STG.E.U16 desc[UR56][R6.64+0x80], R130 ;  /* 0x0000808206005986 */ /* 0x0003e2000c101538 */
[----:B------:R-:W-:Y:S01]  /*132f0*/  ISETP.GT.AND P5, PT, R0, RZ, P0 ;  /* 0x000000ff0000720c */ /* 0x000fe200007a4270 */
[-C--:B------:R-:W-:Y:S01]  /*13300*/  FMUL R78, R78, R200.reuse ;  /* 0x000000c84e4e7220 */ /* 0x080fe20000400000 */
[----:B------:R-:W-:Y:S01]  /*13310*/  ISETP.GT.AND P4, PT, R0, RZ, P1 ;  /* 0x000000ff0000720c */ /* 0x000fe20000f84270 */
[----:B------:R-:W-:Y:S01]  /*13320*/  FMUL R79, R79, R200 ;  /* 0x000000c84f4f7220 */ /* 0x000fe20000400000 */
[----:B------:R-:W-:Y:S01]  /*13330*/  F2FP.BF16.F32.PACK_AB R92, RZ, R92 ;  /* 0x0000005cff5c723e */ /* 0x000fe200000010ff */
        /* <DEDUP_REMOVED lines=8> */
[----:B------:R1:W-:Y:S01]  /*133c0*/  @P5 STG.E.U16 desc[UR56][R4.64+0x90], R132 ;  /* 0x0000908404005986 */ /* 0x0003e2000c101538 */
[----:B------:R-:W-:Y:S01]  /*133d0*/  ISETP.GT.AND P5, PT, R0, 0x8, P0 ;  /* 0x000000080000780c */ /* 0x000fe200007a4270 */
[-C--:B------:R-:W-:Y:S01]  /*133e0*/  FMUL R68, R68, R200.reuse ;  /* 0x000000c844447220 */ /* 0x080fe20000400000 */
[----:B------:R-:W-:Y:S01]  /*133f0*/  F2FP.BF16.F32.PACK_AB R83, RZ, R83 ;  /* 0x00000053ff53723e */ /* 0x000fe200000010ff */
[----:B------:R1:W-:Y:S01]  /*13400*/  @P4 STG.E.U16 desc[UR56][R4.64+0x92], R133 ;  /* 0x0000928504004986 */ /* 0x0003e2000c101538 */
[----:B------:R-:W-:Y:S01]  /*13410*/  ISETP.GT.AND P4, PT, R0, 0x8, P1 ;  /* 0x000000080000780c */ /* 0x000fe20000f84270 */
        /* <DEDUP_REMOVED lines=33> */
[C---:B------:R-:W-:Y:S01]  /*13630*/  ISETP.GT.AND P1, PT, R0.reuse, 0x88, P1 ;  /* 0x000000880000780c */ /* 0x040fe20000f24270 */
[----:B------:R1:W-:Y:S01]  /*13640*/  @P2 STG.E.U16 desc[UR56][R8.64+0x82], R123 ;  /* 0x0000827b08002986 */ /* 0x0003e2000c101538 */
[----:B------:R-:W-:Y:S01]  /*13650*/  ISETP.GT.AND P2, PT, R3, 0x51, PT ;  /* 0x000000510300780c */ /* 0x000fe20003f44270 */
[-C--:B------:R-:W-:Y:S01]  /*13660*/  FMUL R49, R49, R200.reuse ;  /* 0x000000c831317220 */ /* 0x080fe20000400000 */
[----:B------:R-:W-:Y:S01]  /*13670*/  F2FP.BF16.F32.PACK_AB R77, RZ, R77 ;  /* 0x0000004dff4d723e */ /* 0x000fe200000010ff */
[----:B------:R-:W-:Y:S01]  /*13680*/  FMUL R51, R51, R200 ;  /* 0x000000c833337220 */ /* 0x000fe20000400000 */
[----:B------:R-:W-:Y:S01]  /*13690*/  F2FP.BF16.F32.PACK_AB R76, RZ, R76 ;  /* 0x0000004cff4c723e */ /* 0x000fe200000010ff */
[----:B------:R1:W-:Y:S01]  /*136a0*/  @P4 STG.E.U16 desc[UR56][R12.64+0x90], R124 ;  /* 0x0000907c0c004986 */ /* 0x0003e2000c101538 */
[----:B------:R-:W-:Y:S01]  /*136b0*/  ISETP.GT.AND P4, PT, R0, RZ, P2 ;  /* 0x000000ff0000720c */ /* 0x000fe20001784270 */
[----:B------:R-:W-:Y:S01]  /*136c0*/  FMUL R50, R50, R200 ;  /* 0x000000c832327220 */ /* 0x000fe20000400000 */
[----:B------:R-:W-:Y:S01]  /*136d0*/  F2FP.BF16.F32.PACK_AB R78, RZ, R78 ;  /* 0x0000004eff4e723e */ /* 0x000fe200000010ff */
[----:B------:R1:W-:Y:S01]  /*136e0*/  @P3 STG.E.U16 desc[UR56][R12.64+0x92], R125 ;  /* 0x0000927d0c003986 */ /* 0x0003e2000c101538 */
[----:B------:R-:W-:Y:S01]  /*136f0*/  ISETP.GT.AND P3, PT, R3, 0x50, PT ;  /* 0x000000500300780c */ /* 0x000fe20003f64270 */
[-C--:B------:R-:W-:Y:S01]  /*13700*/  FMUL R52, R52, R200.reuse ;  /* 0x000000c834347220 */ /* 0x080fe20000400000 */
        /* <DEDUP_REMOVED lines=54> */
[C---:B------:R-:W-:Y:S01]  /*13a70*/  ISETP.GT.AND P3, PT, R0.reuse, 0x88, P3 ;  /* 0x000000880000780c */ /* 0x040fe20001f64270 */
[----:B------:R1:W-:Y:S01]  /*13a80*/  @P4 STG.E.U16 desc[UR56][R6.64+0xb2], R119 ;  /* 0x0000b27706004986 */ /* 0x0003e2000c101538 */
[C---:B------:R-:W-:Y:S01]  /*13a90*/  ISETP.GT.AND P4, PT, R0.reuse, 0x80, P2 ;  /* 0x000000800000780c */ /* 0x040fe20001784270 */
        /* <DEDUP_REMOVED lines=20> */
[----:B------:R1:W-:Y:S01]  /*13be0*/  @P2 STG.E.U16 desc[UR56][R8.64+0xa2], R107 ;  /* 0x0000a26b08002986 */ /* 0x0003e2000c101538 */
[----:B------:R-:W-:Y:S01]  /*13bf0*/  ISETP.GT.AND P2, PT, R3, 0x61, PT ;  /* 0x000000610300780c */ /* 0x000fe20003f44270 */
[-C--:B------:R-:W-:Y:S01]  /*13c00*/  FMUL R30, R30, R200.reuse ;  /* 0x000000c81e1e7220 */ /* 0x080fe20000400000 */
[----:B------:R-:W-:Y:S01]  /*13c10*/  F2FP.BF16.F32.PACK_AB R53, RZ, R53 ;  /* 0x00000035ff35723e */ /* 0x000fe200000010ff */
[----:B------:R-:W-:Y:S01]  /*13c20*/  FMUL R31, R31, R200 ;  /* 0x000000c81f1f7220 */ /* 0x000fe20000400000 */
[----:B------:R-:W-:Y:S01]  /*13c30*/  F2FP.BF16.F32.PACK_AB R54, RZ, R54 ;  /* 0x00000036ff36723e */ /* 0x000fe200000010ff */
[----:B------:R1:W-:Y:S01]  /*13c40*/  @P4 STG.E.U16 desc[UR56][R12.64+0xb0], R108 ;  /* 0x0000b06c0c004986 */ /* 0x0003e2000c101538 */
[----:B------:R-:W-:-:S02]  /*13c50*/  ISETP.GT.AND P4, PT, R0, RZ, P2 ;  /* 0x000000ff0000720c */ /* 0x000fc40001784270 */
[----:B------:R-:W-:Y:S01]  /*13c60*/  F2FP.BF16.F32.PACK_AB R55, RZ, R55 ;  /* 0x00000037ff37723e */ /* 0x000fe200000010ff */
[----:B------:R1:W-:Y:S01]  /*13c70*/  @P3 STG.E.U16 desc[UR56][R12.64+0xb2], R109 ;  /* 0x0000b26d0c003986 */ /* 0x0003e2000c101538 */
[----:B------:R-:W-:Y:S02]  /*13c80*/  ISETP.GT.AND P3, PT, R3, 0x60, PT ;  /* 0x000000600300780c */ /* 0x000fe40003f64270 */
[----:B------:R-:W-:Y:S01]  /*13c90*/  F2FP.BF16.F32.PACK_AB R40, RZ, R40 ;  /* 0x00000028ff28723e */ /* 0x000fe200000010ff */
[----:B------:R1:W-:Y:S01]  /*13ca0*/  @P0 STG.E.U16 desc[UR56][R8.64+0xb0], R110 ;  /* 0x0000b06e08000986 */ /* 0x0003e2000c101538 */
[C---:B------:R-:W-:Y:S02]  /*13cb0*/  ISETP.GT.AND P0, PT, R0.reuse, RZ, P3 ;  /* 0x000000ff0000720c */ /* 0x040fe40001f04270 */
[C---:B------:R-:W-:Y:S01]  /*13cc0*/  ISETP.GT.AND P5, PT, R0.reuse, 0x8, P3 ;  /* 0x000000080000780c */ /* 0x040fe20001fa4270 */
[----:B------:R1:W-:Y:S01]  /*13cd0*/  @P1 STG.E.U16 desc[UR56][R8.64+0xb2], R111 ;  /* 0x0000b26f08001986 */ /* 0x0003e2000c101538 */
[----:B------:R-:W-:-:S02]  /*13ce0*/  ISETP.GT.AND P1, PT, R0, 0x8, P2 ;  /* 0x000000080000780c */ /* 0x000fc40001724270 */
[----:B------:R-:W-:Y:S01]  /*13cf0*/  F2FP.BF16.F32.PACK_AB R41, RZ, R41 ;  /* 0x00000029ff29723e */ /* 0x000fe200000010ff */
[----:B------:R1:W-:Y:S01]  /*13d00*/  @P4 STG.E.U16 desc[UR56][R4.64+0xc2], R97 ;  /* 0x0000c26104004986 */ /* 0x0003e2000c101538 */
[----:B------:R-:W-:Y:S02]  /*13d10*/  F2FP.BF16.F32.PACK_AB R42, RZ, R42 ;  /* 0x0000002aff2a723e */ /* 0x000fe400000010ff */
[----:B------:R-:W-:Y:S02]  /*13d20*/  F2FP.BF16.F32.PACK_AB R43, RZ, R43 ;  /* 0x0000002bff2b723e */ /* 0x000fe400000010ff */
[----:B------:R-:W-:Y:S01]  /*13d30*/  F2FP.BF16.F32.PACK_AB R45, RZ, R45 ;  /* 0x0000002dff2d723e */ /* 0x000fe200000010ff */
[----:B------:R1:W-:Y:S01]  /*13d40*/  @P0 STG.E.U16 desc[UR56][R4.64+0xc0], R96 ;  /* 0x0000c06004000986 */ /* 0x0003e2000c101538 */
[C---:B------:R-:W-:Y:S02]  /*13d50*/  ISETP.GT.AND P0, PT, R3.reuse, 0x68, PT ;  /* 0x000000680300780c */ /* 0x040fe40003f04270 */
[----:B------:R-:W-:Y:S01]  /*13d60*/  F2FP.BF16.F32.PACK_AB R44, RZ, R44 ;  /* 0x0000002cff2c723e */ /* 0x000fe200000010ff */
[----:B------:R1:W-:Y:S01]  /*13d70*/  @P1 STG.E.U16 desc[UR56][R6.64+0xc2], R99 ;  /* 0x0000c26306001986 */ /* 0x0003e2000c101538 */
[----:B------:R-:W-:-:S02]  /*13d80*/  ISETP.GT.AND P1, PT, R3, 0x69, PT ;  /* 0x000000690300780c */ /* 0x000fc40003f24270 */
[----:B------:R-:W-:Y:S01]  /*13d90*/  F2FP.BF16.F32.PACK_AB R46, RZ, R46 ;  /* 0x0000002eff2e723e */ /* 0x000fe200000010ff */
[----:B------:R1:W-:Y:S01]  /*13da0*/  @P5 STG.E.U16 desc[UR56][R6.64+0xc0], R98 ;  /* 0x0000c06206005986 */ /* 0x0003e2000c101538 */
[C---:B------:R-:W-:Y:S02]  /*13db0*/  ISETP.GT.AND P5, PT, R0.reuse, RZ, P0 ;  /* 0x000000ff0000720c */ /* 0x040fe400007a4270 */
[----:B------:R-:W-:Y:S02]  /*13dc0*/  ISETP.GT.AND P4, PT, R0, RZ, P1 ;  /* 0x000000ff0000720c */ /* 0x000fe40000f84270 */
[----:B------:R-:W-:Y:S02]  /*13dd0*/  F2FP.BF16.F32.PACK_AB R47, RZ, R47 ;  /* 0x0000002fff2f723e */ /* 0x000fe400000010ff */
[----:B------:R-:W-:Y:S02]  /*13de0*/  F2FP.BF16.F32.PACK_AB R32, RZ, R32 ;  /* 0x00000020ff20723e */ /* 0x000fe400000010ff */
[----:B------:R-:W-:-:S02]  /*13df0*/  F2FP.BF16.F32.PACK_AB R33, RZ, R33 ;  /* 0x00000021ff21723e */ /* 0x000fc400000010ff */
[----:B------:R-:W-:Y:S02]  /*13e00*/  F2FP.BF16.F32.PACK_AB R34, RZ, R34 ;  /* 0x00000022ff22723e */ /* 0x000fe400000010ff */
[----:B------:R-:W-:Y:S01]  /*13e10*/  F2FP.BF16.F32.PACK_AB R35, RZ, R35 ;  /* 0x00000023ff23723e */ /* 0x000fe200000010ff */
[----:B------:R1:W-:Y:S01]  /*13e20*/  @P5 STG.E.U16 desc[UR56][R4.64+0xd0], R100 ;  /* 0x0000d06404005986 */ /* 0x0003e2000c101538 */
[C---:B------:R-:W-:Y:S02]  /*13e30*/  ISETP.GT.AND P5, PT, R0.reuse, 0x8, P0 ;  /* 0x000000080000780c */ /* 0x040fe400007a4270 */
[----:B------:R-:W-:Y:S01]  /*13e40*/  F2FP.BF16.F32.PACK_AB R36, RZ, R36 ;  /* 0x00000024ff24723e */ /* 0x000fe200000010ff */
[----:B------:R1:W-:Y:S01]  /*13e50*/  @P4 STG.E.U16 desc[UR56][R4.64+0xd2], R101 ;  /* 0x0000d26504004986 */ /* 0x0003e2000c101538 */
[----:B------:R-:W-:Y:S02]  /*13e60*/  ISETP.GT.AND P4, PT, R0, 0x8, P1 ;  /* 0x000000080000780c */ /* 0x000fe40000f84270 */
[----:B------:R-:W-:-:S02]  /*13e70*/  F2FP.BF16.F32.PACK_AB R37, RZ, R37 ;  /* 0x00000025ff25723e */ /* 0x000fc400000010ff */
[----:B------:R-:W-:Y:S02]  /*13e80*/  F2FP.BF16.F32.PACK_AB R38, RZ, R38 ;  /* 0x00000026ff26723e */ /* 0x000fe400000010ff */
[----:B------:R-:W-:Y:S02]  /*13e90*/  F2FP.BF16.F32.PACK_AB R39, RZ, R39 ;  /* 0x00000027ff27723e */ /* 0x000fe400000010ff */
[----:B------:R-:W-:Y:S01]  /*13ea0*/  F2FP.BF16.F32.PACK_AB R24, RZ, R24 ;  /* 0x00000018ff18723e */ /* 0x000fe200000010ff */
[----:B------:R1:W-:Y:S01]  /*13eb0*/  @P5 STG.E.U16 desc[UR56][R6.64+0xd0], R102 ;  /* 0x0000d06606005986 */ /* 0x0003e2000c101538 */
[C---:B------:R-:W-:Y:S02]  /*13ec0*/  ISETP.GT.AND P5, PT, R0.reuse, 0x80, P3 ;  /* 0x000000800000780c */ /* 0x040fe40001fa4270 */
[C---:B------:R-:W-:Y:S01]  /*13ed0*/  ISETP.GT.AND P3, PT, R0.reuse, 0x88, P3 ;  /* 0x000000880000780c */ /* 0x040fe20001f64270 */
[----:B------:R1:W-:Y:S01]  /*13ee0*/  @P4 STG.E.U16 desc[UR56][R6.64+0xd2], R103 ;  /* 0x0000d26706004986 */ /* 0x0003e2000c101538 */
[----:B------:R-:W-:-:S02]  /*13ef0*/  ISETP.GT.AND P4, PT, R0, 0x80, P2 ;  /* 0x000000800000780c */ /* 0x000fc40001784270 */
[C---:B------:R-:W-:Y:S02]  /*13f00*/  ISETP.GT.AND P2, PT, R0.reuse, 0x88, P2 ;  /* 0x000000880000780c */ /* 0x040fe40001744270 */
[----:B------:R-:W-:Y:S02]  /*13f10*/  F2FP.BF16.F32.PACK_AB R25, RZ, R25 ;  /* 0x00000019ff19723e */ /* 0x000fe400000010ff */
[----:B------:R-:W-:Y:S02]  /*13f20*/  F2FP.BF16.F32.PACK_AB R26, RZ, R26 ;  /* 0x0000001aff1a723e */ /* 0x000fe400000010ff */
[----:B------:R-:W-:Y:S01]  /*13f30*/  F2FP.BF16.F32.PACK_AB R27, RZ, R27 ;  /* 0x0000001bff1b723e */ /* 0x000fe200000010ff */
[----:B------:R1:W-:Y:S01]  /*13f40*/  @P5 STG.E.U16 desc[UR56][R12.64+0xc0], R88 ;  /* 0x0000c0580c005986 */ /* 0x0003e2000c101538 */
[----:B------:R-:W-:Y:S02]  /*13f50*/  F2FP.BF16.F32.PACK_AB R28, RZ, R28 ;  /* 0x0000001cff1c723e */ /* 0x000fe400000010ff */
[----:B------:R-:W-:Y:S01]  /*13f60*/  F2FP.BF16.F32.PACK_AB R29, RZ, R29 ;  /* 0x0000001dff1d723e */ /* 0x000fe200000010ff */
[----:B------:R1:W-:Y:S01]  /*13f70*/  @P4 STG.E.U16 desc[UR56][R12.64+0xc2], R89 ;  /* 0x0000c2590c004986 */ /* 0x0003e2000c101538 */
[----:B------:R-:W-:-:S02]  /*13f80*/  ISETP.GT.AND P4, PT, R0, 0x80, P0 ;  /* 0x000000800000780c */ /* 0x000fc40000784270 */
[C---:B------:R-:W-:Y:S01]  /*13f90*/  ISETP.GT.AND P0, PT, R0.reuse, 0x88, P0 ;  /* 0x000000880000780c */ /* 0x040fe20000704270 */
[----:B------:R1:W-:Y:S01]  /*13fa0*/  @P3 STG.E.U16 desc[UR56][R8.64+0xc0], R90 ;  /* 0x0000c05a08003986 */ /* 0x0003e2000c101538 */
[C---:B------:R-:W-:Y:S02]  /*13fb0*/  ISETP.GT.AND P3, PT, R0.reuse, 0x80, P1 ;  /* 0x000000800000780c */ /* 0x040fe40000f64270 */
[C---:B------:R-:W-:Y:S01]  /*13fc0*/  ISETP.GT.AND P1, PT, R0.reuse, 0x88, P1 ;  /* 0x000000880000780c */ /* 0x040fe20000f24270 */
[----:B------:R1:W-:Y:S01]  /*13fd0*/  @P2 STG.E.U16 desc[UR56][R8.64+0xc2], R91 ;  /* 0x0000c25b08002986 */ /* 0x0003e2000c101538 */
[----:B------:R-:W-:Y:S02]  /*13fe0*/  ISETP.GT.AND P2, PT, R3, 0x71, PT ;  /* 0x000000710300780c */ /* 0x000fe40003f44270 */
[----:B------:R-:W-:Y:S02]  /*13ff0*/  F2FP.BF16.F32.PACK_AB R30, RZ, R30 ;  /* 0x0000001eff1e723e */ /* 0x000fe400000010ff */
[----:B------:R-:W-:Y:S01]  /*14000*/  F2FP.BF16.F32.PACK_AB R31, RZ, R31 ;  /* 0x0000001fff1f723e */ /* 0x000fe200000010ff */
[----:B------:R1:W-:Y:S01]  /*14010*/  @P4 STG.E.U16 desc[UR56][R12.64+0xd0], R92 ;  /* 0x0000d05c0c004986 */ /* 0x0003e2000c101538 */
[----:B------:R-:W-:-:S03]  /*14020*/  ISETP.GT.AND P4, PT, R0, RZ, P2 ;  /* 0x000000ff0000720c */ /* 0x000fc60001784270 */
[----:B------:R1:W-:Y:S01]  /*14030*/  @P3 STG.E.U16 desc[UR56][R12.64+0xd2], R93 ;  /* 0x0000d25d0c003986 */ /* 0x0003e2000c101538 */
[----:B------:R-:W-:-:S03]  /*14040*/  ISETP.GT.AND P3, PT, R3, 0x70, PT ;  /* 0x000000700300780c */ /* 0x000fc60003f64270 */
[----:B------:R1:W-:Y:S01]  /*14050*/  @P0 STG.E.U16 desc[UR56][R8.64+0xd0], R94 ;  /* 0x0000d05e08000986 */ /* 0x0003e2000c101538 */
[C---:B------:R-:W-:Y:S02]  /*14060*/  ISETP.GT.AND P0, PT, R0.reuse, RZ, P3 ;  /* 0x000000ff0000720c */ /* 0x040fe40001f04270 */
[C---:B------:R-:W-:Y:S01]  /*14070*/  ISETP.GT.AND P5, PT, R0.reuse, 0x8, P3 ;  /* 0x000000080000780c */ /* 0x040fe20001fa4270 */
[----:B------:R1:W-:Y:S01]  /*14080*/  @P1 STG.E.U16 desc[UR56][R8.64+0xd2], R95 ;  /* 0x0000d25f08001986 */ /* 0x0003e2000c101538 */
[----:B------:R-:W-:-:S03]  /*14090*/  ISETP.GT.AND P1, PT, R0, 0x8, P2 ;  /* 0x000000080000780c */ /* 0x000fc60001724270 */
[----:B------:R1:W-:Y:S06]  /*140a0*/  @P4 STG.E.U16 desc[UR56][R4.64+0xe2], R81 ;  /* 0x0000e25104004986 */ /* 0x0003ec000c101538 */
[----:B------:R1:W-:Y:S01]  /*140b0*/  @P0 STG.E.U16 desc[UR56][R4.64+0xe0], R80 ;  /* 0x0000e05004000986 */ /* 0x0003e2000c101538 */
[----:B------:R-:W-:-:S03]  /*140c0*/  ISETP.GT.AND P0, PT, R3, 0x78, PT ;  /* 0x000000780300780c */ /* 0x000fc60003f04270 */
[----:B------:R1:W-:Y:S01]  /*140d0*/  @P1 STG.E.U16 desc[UR56][R6.64+0xe2], R83 ;  /* 0x0000e25306001986 */ /* 0x0003e2000c101538 */
[----:B------:R-:W-:-:S03]  /*140e0*/  ISETP.GT.AND P1, PT, R3, 0x79, PT ;  /* 0x000000790300780c */ /* 0x000fc60003f24270 */
[----:B------:R1:W-:Y:S01]  /*140f0*/  @P5 STG.E.U16 desc[UR56][R6.64+0xe0], R82 ;  /* 0x0000e05206005986 */ /* 0x0003e2000c101538 */
[C---:B------:R-:W-:Y:S02]  /*14100*/  ISETP.GT.AND P5, PT, R0.reuse, RZ, P0 ;  /* 0x000000ff0000720c */ /* 0x040fe400007a4270 */
[----:B------:R-:W-:-:S11]  /*14110*/  ISETP.GT.AND P4, PT, R0, RZ, P1 ;  /* 0x000000ff0000720c */ /* 0x000fd60000f84270 */
[----:B------:R1:W-:Y:S01]  /*14120*/  @P5 STG.E.U16 desc[UR56][R4.64+0xf0], R84 ;  /* 0x0000f05404005986 */ /* 0x0003e2000c101538 */
[----:B------:R-:W-:-:S03]  /*14130*/  ISETP.GT.AND P5, PT, R0, 0x8, P0 ;  /* 0x000000080000780c */ /* 0x000fc600007a4270 */
[----:B------:R1:W-:Y:S01]  /*14140*/  @P4 STG.E.U16 desc[UR56][R4.64+0xf2], R85 ;  /* 0x0000f25504004986 */ /* 0x0003e2000c101538 */
[----:B------:R-:W-:-:S09]  /*14150*/  ISETP.GT.AND P4, PT, R0, 0x8, P1 ;  /* 0x000000080000780c */ /* 0x000fd20000f84270 */
[----:B------:R1:W-:Y:S01]  /*14160*/  @P5 STG.E.U16 desc[UR56][R6.64+0xf0], R86 ;  /* 0x0000f05606005986 */ /* 0x0003e2000c101538 */
[C---:B------:R-:W-:Y:S02]  /*14170*/  ISETP.GT.AND P5, PT, R0.reuse, 0x80, P3 ;  /* 0x000000800000780c */ /* 0x040fe40001fa4270 */
[C---:B------:R-:W-:Y:S01]  /*14180*/  ISETP.GT.AND P3, PT, R0.reuse, 0x88, P3 ;  /* 0x000000880000780c */ /* 0x040fe20001f64270 */
[----:B------:R1:W-:Y:S01]  /*14190*/  @P4 STG.E.U16 desc[UR56][R6.64+0xf2], R87 ;  /* 0x0000f25706004986 */ /* 0x0003e2000c101538 */
[C---:B------:R-:W-:Y:S02]  /*141a0*/  ISETP.GT.AND P4, PT, R0.reuse, 0x80, P2 ;  /* 0x000000800000780c */ /* 0x040fe40001784270 */
[----:B------:R-:W-:-:S07]  /*141b0*/  ISETP.GT.AND P2, PT, R0, 0x88, P2 ;  /* 0x000000880000780c */ /* 0x000fce0001744270 */
[----:B------:R1:W-:Y:S04]  /*141c0*/  @P5 STG.E.U16 desc[UR56][R12.64+0xe0], R72 ;  /* 0x0000e0480c005986 */ /* 0x0003e8000c101538 */
[----:B------:R1:W-:Y:S01]  /*141d0*/  @P4 STG.E.U16 desc[UR56][R12.64+0xe2], R73 ;  /* 0x0000e2490c004986 */ /* 0x0003e2000c101538 */
[C---:B------:R-:W-:Y:S02]  /*141e0*/  ISETP.GT.AND P4, PT, R0.reuse, 0x80, P0 ;  /* 0x000000800000780c */ /* 0x040fe40000784270 */
[C---:B------:R-:W-:Y:S01]  /*141f0*/  ISETP.GT.AND P0, PT, R0.reuse, 0x88, P0 ;  /* 0x000000880000780c */ /* 0x040fe20000704270 */
[----:B------:R1:W-:Y:S01]  /*14200*/  @P3 STG.E.U16 desc[UR56][R8.64+0xe0], R74 ;  /* 0x0000e04a08003986 */ /* 0x0003e2000c101538 */
[C---:B------:R-:W-:Y:S02]  /*14210*/  ISETP.GT.AND P3, PT, R0.reuse, 0x80, P1 ;  /* 0x000000800000780c */ /* 0x040fe40000f64270 */
[----:B------:R-:W-:Y:S01]  /*14220*/  ISETP.GT.AND P1, PT, R0, 0x88, P1 ;  /* 0x000000880000780c */ /* 0x000fe20000f24270 */
[----:B------:R1:W-:Y:S01]  /*14230*/  @P2 STG.E.U16 desc[UR56][R8.64+0xe2], R75 ;  /* 0x0000e24b08002986 */ /* 0x0003e2000c101538 */
[----:B------:R-:W-:-:S05]  /*14240*/  ISETP.GT.AND P2, PT, R3, 0x81, PT ;  /* 0x000000810300780c */ /* 0x000fca0003f44270 */
        /* <DEDUP_REMOVED lines=73> */
[----:B------:R-:W-:-:S03]  /*146e0*/  ISETP.GT.AND P4, PT, R0, 0x8, P2 ;  /* 0x000000080000780c */ /* 0x000fc60001784270 */
[----:B------:R1:W-:Y:S01]  /*146f0*/  @P3 STG.E.U16 desc[UR56][R12.64+0x132], R45 ;  /* 0x0001322d0c003986 */ /* 0x0003e2000c101538 */
[----:B------:R-:W-:-:S03]  /*14700*/  ISETP.GT.AND P3, PT, R3, 0xa1, PT ;  /* 0x000000a10300780c */ /* 0x000fc60003f64270 */
[----:B------:R1:W-:Y:S01]  /*14710*/  @P0 STG.E.U16 desc[UR56][R8.64+0x130], R46 ;  /* 0x0001302e08000986 */ /* 0x0003e2000c101538 */
[C---:B------:R-:W-:Y:S02]  /*14720*/  ISETP.GT.AND P0, PT, R0.reuse, RZ, P2 ;  /* 0x000000ff0000720c */ /* 0x040fe40001704270 */
[C---:B------:R-:W-:Y:S01]  /*14730*/  ISETP.GT.AND P5, PT, R0.reuse, 0x8, P3 ;  /* 0x000000080000780c */ /* 0x040fe20001fa4270 */
[----:B------:R1:W-:Y:S01]  /*14740*/  @P1 STG.E.U16 desc[UR56][R8.64+0x132], R47 ;  /* 0x0001322f08001986 */ /* 0x0003e2000c101538 */
[----:B------:R-:W-:-:S09]  /*14750*/  ISETP.GT.AND P1, PT, R0, RZ, P3 ;  /* 0x000000ff0000720c */ /* 0x000fd20001f24270 */
[----:B------:R1:W-:Y:S01]  /*14760*/  @P0 STG.E.U16 desc[UR56][R4.64+0x140], R32 ;  /* 0x0001402004000986 */ /* 0x0003e2000c101538 */
[----:B------:R-:W-:-:S03]  /*14770*/  ISETP.GT.AND P0, PT, R3, 0xa9, PT ;  /* 0x000000a90300780c */ /* 0x000fc60003f04270 */
[----:B------:R1:W-:Y:S01]  /*14780*/  @P1 STG.E.U16 desc[UR56][R4.64+0x142], R33 ;  /* 0x0001422104001986 */ /* 0x0003e2000c101538 */
[----:B------:R-:W-:-:S03]  /*14790*/  ISETP.GT.AND P1, PT, R3, 0xa8, PT ;  /* 0x000000a80300780c */ /* 0x000fc60003f24270 */
[----:B------:R1:W-:Y:S01]  /*147a0*/  @P4 STG.E.U16 desc[UR56][R6.64+0x140], R34 ;  /* 0x0001402206004986 */ /* 0x0003e2000c101538 */
[----:B------:R-:W-:-:S03]  /*147b0*/  ISETP.GT.AND P4, PT, R0, RZ, P0 ;  /* 0x000000ff0000720c */ /* 0x000fc60000784270 */
[----:B------:R1:W-:Y:S01]  /*147c0*/  @P5 STG.E.U16 desc[UR56][R6.64+0x142], R35 ;  /* 0x0001422306005986 */ /* 0x0003e2000c101538 */
[----:B------:R-:W-:-:S09]  /*147d0*/  ISETP.GT.AND P5, PT, R0, RZ, P1 ;  /* 0x000000ff0000720c */ /* 0x000fd20000fa4270 */
        /* <DEDUP_REMOVED lines=10> */
[----:B------:R1:W-:Y:S01]  /*14880*/  @P4 STG.E.U16 desc[UR56][R12.64+0x140], R24 ;  /* 0x000140180c004986 */ /* 0x0003e2000c101538 */
[C---:B------:R-:W-:Y:S02]  /*14890*/  ISETP.GT.AND P4, PT, R0.reuse, 0x80, P0 ;  /* 0x000000800000780c */ /* 0x040fe40000784270 */
[C---:B------:R-:W-:Y:S01]  /*148a0*/  ISETP.GT.AND P0, PT, R0.reuse, 0x88, P0 ;  /* 0x000000880000780c */ /* 0x040fe20000704270 */
[----:B------:R1:W-:Y:S01]  /*148b0*/  @P5 STG.E.U16 desc[UR56][R12.64+0x142], R25 ;  /* 0x000142190c005986 */ /* 0x0003e2000c101538 */
[C---:B------:R-:W-:Y:S02]  /*148c0*/  ISETP.GT.AND P5, PT, R0.reuse, 0x80, P1 ;  /* 0x000000800000780c */ /* 0x040fe40000fa4270 */
[----:B------:R-:W-:Y:S01]  /*148d0*/  ISETP.GT.AND P1, PT, R0, 0x88, P1 ;  /* 0x000000880000780c */ /* 0x000fe20000f24270 */
[----:B------:R1:W-:Y:S04]  /*148e0*/  @P2 STG.E.U16 desc[UR56][R8.64+0x140], R26 ;  /* 0x0001401a08002986 */ /* 0x0003e8000c101538 */
[----:B------:R1:W-:Y:S04]  /*148f0*/  @P3 STG.E.U16 desc[UR56][R8.64+0x142], R27 ;  /* 0x0001421b08003986 */ /* 0x0003e8000c101538 */
[----:B------:R1:W-:Y:S04]  /*14900*/  @P4 STG.E.U16 desc[UR56][R12.64+0x152], R29 ;  /* 0x0001521d0c004986 */ /* 0x0003e8000c101538 */
[----:B------:R1:W-:Y:S04]  /*14910*/  @P5 STG.E.U16 desc[UR56][R12.64+0x150], R28 ;  /* 0x0001501c0c005986 */ /* 0x0003e8000c101538 */
[----:B------:R1:W-:Y:S04]  /*14920*/  @P1 STG.E.U16 desc[UR56][R8.64+0x150], R30 ;  /* 0x0001501e08001986 */ /* 0x0003e8000c101538 */
[----:B------:R1:W-:Y:S02]  /*14930*/  @P0 STG.E.U16 desc[UR56][R8.64+0x152], R31 ;  /* 0x0001521f08000986 */ /* 0x0003e4000c101538 */
.L_x_380:
[----:B------:R-:W-:Y:S05]  /*14940*/  BSYNC B0 ;  /* 0x0000000000007941 */ /* 0x000fea0003800000 */
.L_x_32:
[----:B------:R-:W-:Y:S01]  /*14950*/  ULDC UR4, c[0x0][0xc] ;  /* 0x0000030000047ab9 */ /* 0x000fe20000000800 */
[----:B------:R-:W-:Y:S01]  /*14960*/  ULDC UR5, c[0x0][0x10] ;  /* 0x0000040000057ab9 */ /* 0x000fe20000000800 */
[----:B0-----:R-:W1:Y:S01]  /*14970*/  LDC R3, c[0x0][0x14] ;  /* 0x00000500ff037b82 */ /* 0x001e620000000800 */
[----:B------:R-:W-:Y:S01]  /*14980*/  UIMAD.WIDE.U32 UR4, UR4, UR5, URZ ;  /* 0x00000005040472a5 */ /* 0x000fe2000f8e003f */
[----:B------:R-:W-:Y:S01]  /*14990*/  IMAD.MOV.U32 R18, RZ, RZ, R22 ;  /* 0x000000ffff127224 */ /* 0x000fe200078e0016 */
[----:B------:R-:W-:-:S04]  /*149a0*/  PRMT R0, RZ, 0x7610, R0 ;  /* 0x00007610ff007816 */ /* 0x000fc80000000000 */
[----:B-1----:R-:W-:-:S04]  /*149b0*/  IMAD.WIDE.U32 R4, R3, UR4, R18 ;  /* 0x0000000403047c25 */ /* 0x002fc8000f8e0012 */
[----:B------:R-:W-:Y:S01]  /*149c0*/  IMAD R3, R3, UR5, RZ ;  /* 0x0000000503037c24 */ /* 0x000fe2000f8e02ff */
[----:B------:R-:W-:Y:S01]  /*149d0*/  ULDC.64 UR4, c[0x0][0x650] ;  /* 0x0001940000047ab9 */ /* 0x000fe20000000a00 */
[----:B------:R-:W-:Y:S01]  /*149e0*/  IMAD.MOV.U32 R22, RZ, RZ, R4 ;  /* 0x000000ffff167224 */ /* 0x000fe200078e0004 */
[----:B------:R-:W-:Y:S01]  /*149f0*/  ISETP.GE.U32.AND P0, PT, R4, UR4, PT ;  /* 0x0000000404007c0c */ /* 0x000fe2000bf06070 */
[----:B------:R-:W-:Y:S02]  /*14a00*/  IMAD.IADD R19, R5, 0x1, R3 ;  /* 0x0000000105137824 */ /* 0x000fe400078e0203 */
[----:B------:R-:W-:Y:S02]  /*14a10*/  IMAD.MOV.U32 R3, RZ, RZ, -0x1 ;  /* 0xffffffffff037424 */ /* 0x000fe400078e00ff */
[----:B------:R-:W-:Y:S01]  /*14a20*/  IMAD.MOV.U32 R18, RZ, RZ, -0x1 ;  /* 0xffffffffff127424 */ /* 0x000fe200078e00ff */
[----:B------:R-:W-:Y:S02]  /*14a30*/  ISETP.GE.U32.AND.EX P0, PT, R19, UR5, PT, P0 ;  /* 0x0000000513007c0c */ /* 0x000fe4000bf06100 */
[----:B------:R0:W-:Y:S11]  /*14a40*/  STL [R1+0x4], R3 ;  /* 0x0000040301007387 */ /* 0x0001f60000100800 */
[----:B0-----:R-:W-:Y:S05]  /*14a50*/  @P0 BRA `(.L_x_381) ;  /* 0x0000000400740947 */ /* 0x001fea0003800000 */
[----:B------:R-:W0:Y:S01]  /*14a60*/  S2R R12, SR_CTAID.X ;  /* 0x00000000000c7919 */ /* 0x000e220000002500 */
[----:B---34-:R-:W1:Y:S01]  /*14a70*/  LDC.64 R10, c[0x0][0x628] ;  /* 0x00018a00ff0a7b82 */ /* 0x018e620000000a00 */
[----:B------:R-:W-:Y:S01]  /*14a80*/  ULDC UR4, c[0x0][0x150] ;  /* 0x0000540000047ab9 */ /* 0x000fe20000000800 */
[----:B------:R-:W-:Y:S01]  /*14a90*/  IMAD.MOV.U32 R8, RZ, RZ, R22 ;  /* 0x000000ffff087224 */ /* 0x000fe200078e0016 */
[----:B------:R-:W3:Y:S01]  /*14aa0*/  S2R R20, SR_CTAID.Y ;  /* 0x0000000000147919 */ /* 0x000ee20000002600 */
[----:B------:R-:W-:-:S04]  /*14ab0*/  IMAD.MOV.U32 R9, RZ, RZ, R19 ;  /* 0x000000ffff097224 */ /* 0x000fc800078e0013 */
[----:B------:R-:W4:Y:S08]  /*14ac0*/  LDC R21, c[0x0][0x144] ;  /* 0x00005100ff157b82 */ /* 0x000f300000000800 */
[----:B------:R-:W2:Y:S08]  /*14ad0*/  LDC R0, c[0x0][0x630] ;  /* 0x00018c00ff007b82 */ /* 0x000eb00000000800 */
[----:B------:R-:W2:Y:S01]  /*14ae0*/  LDC.64 R14, c[0x0][0x620] ;  /* 0x00018800ff0e7b82 */ /* 0x000ea20000000a00 */
[----:B-1----:R-:W-:-:S04]  /*14af0*/  ISETP.NE.U32.AND P0, PT, R10, RZ, PT ;  /* 0x000000ff0a00720c */ /* 0x002fc80003f05070 */
[----:B------:R-:W-:Y:S02]  /*14b00*/  ISETP.NE.AND.EX P0, PT, R11, RZ, PT, P0 ;  /* 0x000000ff0b00720c */ /* 0x000fe40003f05300 */
[----:B0-----:R-:W-:-:S05]  /*14b10*/  I2FP.F32.U32 R3, R12 ;  /* 0x0000000c00037245 */ /* 0x001fca0000201000 */
[----:B------:R-:W-:-:S04]  /*14b20*/  FMUL R3, R3, UR4 ;  /* 0x0000000403037c20 */ /* 0x000fc80008400000 */
[----:B------:R0:W1:Y:S02]  /*14b30*/  F2I.U32.TRUNC.NTZ R18, R3 ;  /* 0x0000000300127305 */ /* 0x000064000020f000 */
[----:B---34-:R-:W-:Y:S05]  /*14b40*/  @!P0 BRA `(.L_x_382) ;  /* 0x0000000000288947 */ /* 0x018fea0003800000 */
[----:B0-----:R-:W0:Y:S02]  /*14b50*/  LDC R3, c[0x0][0x634] ;  /* 0x00018d00ff037b82 */ /* 0x001e240000000800 */
        /* <DEDUP_REMOVED lines=9> */
.L_x_382:
[----:B------:R-:W3:Y:S01]  /*14bf0*/  LDC.64 R28, c[0x0][0x640] ;  /* 0x00019000ff1c7b82 */ /* 0x000ee20000000a00 */
[-CC-:B--2---:R-:W-:Y:S01]  /*14c00*/  SHF.R.U64 R13, R8, R0.reuse, R9.reuse ;  /* 0x00000000080d7219 */ /* 0x184fe20000001209 */
[----:B-1----:R-:W-:Y:S01]  /*14c10*/  IMAD.MOV R7, RZ, RZ, -R18 ;  /* 0x000000ffff077224 */ /* 0x002fe200078e0a12 */
[----:B------:R-:W-:Y:S01]  /*14c20*/  SHF.R.U32.HI R0, RZ, R0, R9 ;  /* 0x00000000ff007219 */ /* 0x000fe20000011609 */
[----:B------:R-:W-:Y:S01]  /*14c30*/  IMAD.MOV.U32 R18, RZ, RZ, R22 ;  /* 0x000000ffff127224 */ /* 0x000fe200078e0016 */
[----:B0-----:R-:W-:Y:S01]  /*14c40*/  IADD3 R3, P0, RZ, -R13, RZ ;  /* 0x8000000dff037210 */ /* 0x001fe20007f1e0ff */
[----:B------:R-:W-:Y:S01]  /*14c50*/  IMAD R24, R21, R7, R12 ;  /* 0x0000000715187224 */ /* 0x000fe200078e020c */
[----:B------:R-:W-:Y:S01]  /*14c60*/  ULDC UR4, c[0x0][0x154] ;  /* 0x0000550000047ab9 */ /* 0x000fe20000000800 */
[----:B------:R-:W0:Y:S01]  /*14c70*/  LDC R6, c[0x0][0x618] ;  /* 0x00018600ff067b82 */ /* 0x000e220000000800 */
[----:B------:R-:W-:Y:S02]  /*14c80*/  IMAD.MOV.U32 R7, RZ, RZ, 0x1 ;  /* 0x00000001ff077424 */ /* 0x000fe400078e00ff */
[----:B------:R-:W-:-:S04]  /*14c90*/  IMAD.X R5, RZ, RZ, ~R0, P0 ;  /* 0x000000ffff057224 */ /* 0x000fc800000e0e00 */
[-C--:B------:R-:W-:Y:S01]  /*14ca0*/  IMAD R0, R5, R14.reuse, RZ ;  /* 0x0000000e05007224 */ /* 0x080fe200078e02ff */
[----:B------:R-:W1:Y:S01]  /*14cb0*/  LDC R8, c[0x0][0x608] ;  /* 0x00018200ff087b82 */ /* 0x000e620000000800 */
[----:B------:R-:W-:-:S04]  /*14cc0*/  IMAD.WIDE.U32 R4, R3, R14, R18 ;  /* 0x0000000e03047225 */ /* 0x000fc800078e0012 */
[----:B------:R-:W-:Y:S01]  /*14cd0*/  IMAD R3, R3, R15, R0 ;  /* 0x0000000f03037224 */ /* 0x000fe200078e0200 */
[----:B------:R-:W-:Y:S02]  /*14ce0*/  I2FP.F32.U32 R0, R20 ;  /* 0x0000001400007245 */ /* 0x000fe40000201000 */
[----:B------:R-:W2:Y:S01]  /*14cf0*/  LDC R26, c[0x0][0x658] ;  /* 0x00019600ff1a7b82 */ /* 0x000ea20000000800 */
[----:B------:R-:W-:Y:S01]  /*14d00*/  IMAD.IADD R3, R5, 0x1, R3 ;  /* 0x0000000105037824 */ /* 0x000fe200078e0203 */
[----:B---3--:R-:W-:Y:S01]  /*14d10*/  ISETP.NE.U32.AND P0, PT, R28, RZ, PT ;  /* 0x000000ff1c00720c */ /* 0x008fe20003f05070 */
[----:B------:R-:W-:Y:S01]  /*14d20*/  FMUL R0, R0, UR4 ;  /* 0x0000000400007c20 */ /* 0x000fe20008400000 */
[----:B------:R-:W-:Y:S02]  /*14d30*/  IMAD.MOV.U32 R5, RZ, RZ, -0x1 ;  /* 0xffffffffff057424 */ /* 0x000fe400078e00ff */
[----:B------:R-:W-:Y:S01]  /*14d40*/  ISETP.NE.AND.EX P0, PT, R29, RZ, PT, P0 ;  /* 0x000000ff1d00720c */ /* 0x000fe20003f05300 */
[----:B------:R3:W4:Y:S01]  /*14d50*/  F2I.U32.TRUNC.NTZ R15, R0 ;  /* 0x00000000000f7305 */ /* 0x000722000020f000 */
[----:B------:R-:W3:Y:S01]  /*14d60*/  LDC R21, c[0x0][0x148] ;  /* 0x00005200ff157b82 */ /* 0x000ee20000000800 */
[----:B0-----:R-:W-:-:S02]  /*14d70*/  SHF.R.U64 R12, R4, R6, R3 ;  /* 0x00000006040c7219 */ /* 0x001fc40000001203 */
[----:B------:R-:W-:-:S05]  /*14d80*/  SHF.R.U32.HI R3, RZ, R6, R3 ;  /* 0x00000006ff037219 */ /* 0x000fca0000011603 */
[----:B------:R-:W0:Y:S01]  /*14d90*/  LDC R18, c[0x0][0x600] ;  /* 0x00018000ff127b82 */ /* 0x000e220000000800 */
[-CC-:B-1----:R-:W-:Y:S02]  /*14da0*/  SHF.R.U64 R10, R12, R8.reuse, R3.reuse ;  /* 0x000000080c0a7219 */ /* 0x182fe40000001203 */
[----:B------:R-:W-:-:S05]  /*14db0*/  SHF.R.U32.HI R3, RZ, R8, R3 ;  /* 0x00000008ff037219 */ /* 0x000fca0000011603 */
[----:B------:R-:W1:Y:S01]  /*14dc0*/  LDC R25, c[0x0][0x648] ;  /* 0x00019200ff197b82 */ /* 0x000e620000000800 */
[-C--:B--2---:R-:W-:Y:S02]  /*14dd0*/  SHF.L.U32 R4, R5, R26.reuse, RZ ;  /* 0x0000001a05047219 */ /* 0x084fe400000006ff */
[-CC-:B------:R-:W-:Y:S02]  /*14de0*/  SHF.R.U64 R14, R10, R26.reuse, R3.reuse ;  /* 0x0000001a0a0e7219 */ /* 0x180fe40000001203 */
[----:B------:R-:W-:Y:S02]  /*14df0*/  SHF.R.U32.HI R5, RZ, R26, R3 ;  /* 0x0000001aff057219 */ /* 0x000fe40000011603 */
[----:B------:R-:W-:Y:S01]  /*14e00*/  LOP3.LUT R201, RZ, R4, RZ, 0x33, !PT ;  /* 0x00000004ffc97212 */ /* 0x000fe200078e33ff */
[----:B------:R-:W2:Y:S01]  /*14e10*/  LDC R27, c[0x0][0x638] ;  /* 0x00018e00ff1b7b82 */ /* 0x000ea20000000800 */
[----:B------:R-:W-:Y:S01]  /*14e20*/  SHF.L.U32 R26, R7, R26, RZ ;  /* 0x0000001a071a7219 */ /* 0x000fe200000006ff */
[----:B------:R-:W-:-:S06]  /*14e30*/  IMAD.MOV.U32 R4, RZ, RZ, R14 ;  /* 0x000000ffff047224 */ /* 0x000fcc00078e000e */
[----:B------:R-:W0:Y:S01]  /*14e40*/  LDC R30, c[0x0][0x610] ;  /* 0x00018400ff1e7b82 */ /* 0x000e220000000800 */
[----:B----4-:R-:W-:Y:S05]  /*14e50*/  @!P0 BRA `(.L_x_383) ;  /* 0x0000000000288947 */ /* 0x010fea0003800000 */
        /* <DEDUP_REMOVED lines=10> */
.L_x_383:
[----:B------:R-:W4:Y:S01]  /*14f00*/  LDC R3, c[0x0][0x65c] ;  /* 0x00019700ff037b82 */ /* 0x000f220000000800 */
[----:B-1-3--:R-:W-:Y:S01]  /*14f10*/  SHF.R.U64 R0, R4, R25, R5 ;  /* 0x0000001904007219 */ /* 0x00afe20000001205 */
[----:B0-----:R-:W-:Y:S01]  /*14f20*/  VIADD R5, R18, 0xffffffff ;  /* 0xffffffff12057836 */ /* 0x001fe20000000000 */
[----:B------:R-:W-:Y:S01]  /*14f30*/  LOP3.LUT R201, R10, R201, RZ, 0xc0, !PT ;  /* 0x000000c90ac97212 */ /* 0x000fe200078ec0ff */
[----:B------:R-:W-:-:S03]  /*14f40*/  IMAD.MOV R15, RZ, RZ, -R15 ;  /* 0x000000ffff0f7224 */ /* 0x000fc600078e0a0f */
[----:B------:R-:W-:Y:S01]  /*14f50*/  LOP3.LUT R5, R12, R5, RZ, 0xc0, !PT ;  /* 0x000000050c057212 */ /* 0x000fe200078ec0ff */
[----:B------:R-:W-:Y:S01]  /*14f60*/  IMAD R201, R26, R0, R201 ;  /* 0x000000001ac97224 */ /* 0x000fe200078e02c9 */
[----:B----4-:R-:W-:Y:S01]  /*14f70*/  ISETP.NE.AND P0, PT, R3, 0x1, PT ;  /* 0x000000010300780c */ /* 0x010fe20003f05270 */
[----:B------:R-:W-:-:S04]  /*14f80*/  IMAD.MOV R3, RZ, RZ, -R0 ;  /* 0x000000ffff037224 */ /* 0x000fc800078e0a00 */
[----:B--2---:R-:W-:Y:S02]  /*14f90*/  IMAD R0, R3, R27, R14 ;  /* 0x0000001b03007224 */ /* 0x004fe400078e020e */
[----:B------:R-:W-:Y:S02]  /*14fa0*/  IMAD.MOV.U32 R3, RZ, RZ, 0x1 ;  /* 0x00000001ff037424 */ /* 0x000fe400078e00ff */
[----:B------:R-:W-:Y:S02]  /*14fb0*/  IMAD R4, R0, R18, R5 ;  /* 0x0000001200047224 */ /* 0x000fe400078e0205 */
[----:B------:R-:W-:Y:S01]  /*14fc0*/  IMAD.MOV.U32 R18, RZ, RZ, R13 ;  /* 0x000000ffff127224 */ /* 0x000fe200078e000d */
[----:B------:R-:W-:Y:S01]  /*14fd0*/  PRMT R0, R3, 0x7610, R0 ;  /* 0x0000761003007816 */ /* 0x000fe20000000000 */
[----:B------:R-:W-:-:S04]  /*14fe0*/  @P0 IMAD R24, R21, R15, R20 ;  /* 0x0000000f15180224 */ /* 0x000fc800078e0214 */
[----:B------:R-:W-:-:S05]  /*14ff0*/  IMAD R201, R201, R30, R24 ;  /* 0x0000001ec9c97224 */ /* 0x000fca00078e0218 */
[----:B------:R-:W-:Y:S02]  /*15000*/  SEL R3, R4, R201, !P0 ;  /* 0x000000c904037207 */ /* 0x000fe40004000000 */
[----:B------:R-:W-:-:S03]  /*15010*/  SEL R201, R201, R4, !P0 ;  /* 0x00000004c9c97207 */ /* 0x000fc60004000000 */
[----:B------:R0:W-:Y:S04]  /*15020*/  STL [R1+0x4], R3 ;  /* 0x0000040301007387 */ /* 0x0001e80000100800 */
.L_x_381:
[----:B------:R1:W-:Y:S01]  /*15030*/  STL [R1], R201 ;  /* 0x000000c901007387 */ /* 0x0003e20000100800 */
[----:B------:R-:W-:-:S13]  /*15040*/  LOP3.LUT P0, RZ, R0, 0xff, RZ, 0xc0, !PT ;  /* 0x000000ff00ff7812 */ /* 0x000fda000780c0ff */
[----:B-1----:R-:W-:Y:S05]  /*15050*/  @P0 BRA `(.L_x_384) ;  /* 0xfffffec0006c0947 */ /* 0x002fea000383ffff */
[----:B------:R-:W-:Y:S05]  /*15060*/  EXIT ;  /* 0x000000000000794d */ /* 0x000fea0003800000 */
.L_x_7:
[----:B0-----:R-:W-:Y:S01]  /*15070*/  ULDC.64 UR4, c[0x0][0x650] ;  /* 0x0001940000047ab9 */ /* 0x001fe20000000a00 */
[----:B------:R-:W-:Y:S01]  /*15080*/  PRMT R2, RZ, 0x7610, R2 ;  /* 0x00007610ff027816 */ /* 0x000fe20000000002 */
[----:B------:R-:W-:Y:S01]  /*15090*/  IMAD.MOV.U32 R12, RZ, RZ, -0x1 ;  /* 0xffffffffff0c7424 */ /* 0x000fe200078e00ff */
[----:B------:R-:W-:Y:S01]  /*150a0*/  ISETP.GE.U32.AND P0, PT, R22, UR4, PT ;  /* 0x0000000416007c0c */ /* 0x000fe2000bf06070 */
[----:B------:R-:W-:Y:S02]  /*150b0*/  IMAD.MOV.U32 R21, RZ, RZ, -0x1 ;  /* 0xffffffffff157424 */ /* 0x000fe400078e00ff */
[----:B------:R-:W-:Y:S01]  /*150c0*/  IMAD.MOV.U32 R13, RZ, RZ, -0x1 ;  /* 0xffffffffff0d7424 */ /* 0x000fe200078e00ff */
[----:B------:R-:W-:-:S13]  /*150d0*/  ISETP.GE.U32.AND.EX P0, PT, R19, UR5, PT, P0 ;  /* 0x0000000513007c0c */ /* 0x000fda000bf06100 */
[----:B------:R-:W-:Y:S05]  /*150e0*/  @P0 BRA `(.L_x_385) ;  /* 0x0000000400340947 */ /* 0x000fea0003800000 */
        /* <DEDUP_REMOVED lines=18> */
.L_x_386:
[----:B------:R-:W0:Y:S01]  /*15210*/  LDC.64 R28, c[0x0][0x640] ;  /* 0x00019000ff1c7b82 */ /* 0x000e220000000a00 */
[-CC-:B------:R-:W-:Y:S01]  /*15220*/  SHF.R.U64 R16, R12, R2.reuse, R13.reuse ;  /* 0x000000020c107219 */ /* 0x180fe2000000120d */
[----:B------:R-:W-:Y:S01]  /*15230*/  IMAD.MOV.U32 R18, RZ, RZ, R22 ;  /* 0x000000ffff127224 */ /* 0x000fe200078e0016 */
[----:B------:R-:W-:Y:S01]  /*15240*/  SHF.R.U32.HI R2, RZ, R2, R13 ;  /* 0x00000002ff027219 */ /* 0x000fe2000001160d */
[----:B------:R-:W-:Y:S01]  /*15250*/  IMAD.MOV.U32 R26, RZ, RZ, 0x1 ;  /* 0x00000001ff1a7424 */ /* 0x000fe200078e00ff */
[----:B------:R-:W-:-:S03]  /*15260*/  IADD3 R11, P0, RZ, -R16, RZ ;  /* 0x80000010ff0b7210 */ /* 0x000fc60007f1e0ff */
[----:B------:R-:W1:Y:S02]  /*15270*/  LDC R10, c[0x0][0x618] ;  /* 0x00018600ff0a7b82 */ /* 0x000e640000000800 */
[----:B------:R-:W-:-:S04]  /*15280*/  IMAD.X R9, RZ, RZ, ~R2, P0 ;  /* 0x000000ffff097224 */ /* 0x000fc800000e0e02 */
[-C--:B------:R-:W-:Y:S02]  /*15290*/  IMAD R2, R9, R24.reuse, RZ ;  /* 0x0000001809027224 */ /* 0x080fe400078e02ff */
[----:B------:R-:W2:Y:S01]  /*152a0*/  LDC R12, c[0x0][0x608] ;  /* 0x00018200ff0c7b82 */ /* 0x000ea20000000800 */
[----:B------:R-:W-:-:S04]  /*152b0*/  IMAD.WIDE.U32 R8, R11, R24, R18 ;  /* 0x000000180b087225 */ /* 0x000fc800078e0012 */
[----:B------:R-:W-:-:S03]  /*152c0*/  IMAD R11, R11, R25, R2 ;  /* 0x000000190b0b7224 */ /* 0x000fc600078e0202 */
[----:B------:R-:W3:Y:S01]  /*152d0*/  LDC R27, c[0x0][0x658] ;  /* 0x00019600ff1b7b82 */ /* 0x000ee20000000800 */
[----:B------:R-:W-:Y:S01]  /*152e0*/  IMAD.IADD R9, R9, 0x1, R11 ;  /* 0x0000000109097824 */ /* 0x000fe200078e020b */
[----:B0-----:R-:W-:-:S04]  /*152f0*/  ISETP.NE.U32.AND P0, PT, R28, RZ, PT ;  /* 0x000000ff1c00720c */ /* 0x001fc80003f05070 */
[----:B------:R-:W-:Y:S02]  /*15300*/  ISETP.NE.AND.EX P0, PT, R29, RZ, PT, P0 ;  /* 0x000000ff1d00720c */ /* 0x000fe40003f05300 */
[----:B------:R-:W0:Y:S01]  /*15310*/  LDC R18, c[0x0][0x600] ;  /* 0x00018000ff127b82 */ /* 0x000e220000000800 */
[-CC-:B-1----:R-:W-:Y:S01]  /*15320*/  SHF.R.U64 R6, R8, R10.reuse, R9.reuse ;  /* 0x0000000a08067219 */ /* 0x182fe20000001209 */
[----:B------:R-:W-:Y:S01]  /*15330*/  IMAD.MOV.U32 R8, RZ, RZ, -0x1 ;  /* 0xffffffffff087424 */ /* 0x000fe200078e00ff */
[----:B------:R-:W-:-:S05]  /*15340*/  SHF.R.U32.HI R9, RZ, R10, R9 ;  /* 0x0000000aff097219 */ /* 0x000fca0000011609 */
[----:B------:R-:W1:Y:S01]  /*15350*/  LDC R20, c[0x0][0x648] ;  /* 0x00019200ff147b82 */ /* 0x000e620000000800 */
[-CC-:B--2---:R-:W-:Y:S02]  /*15360*/  SHF.R.U64 R21, R6, R12.reuse, R9.reuse ;  /* 0x0000000c06157219 */ /* 0x184fe40000001209 */
[----:B------:R-:W-:-:S05]  /*15370*/  SHF.R.U32.HI R2, RZ, R12, R9 ;  /* 0x0000000cff027219 */ /* 0x000fca0000011609 */
[----:B------:R-:W2:Y:S01]  /*15380*/  LDC R24, c[0x0][0x638] ;  /* 0x00018e00ff187b82 */ /* 0x000ea20000000800 */
[-C--:B---3--:R-:W-:Y:S02]  /*15390*/  SHF.L.U32 R8, R8, R27.reuse, RZ ;  /* 0x0000001b08087219 */ /* 0x088fe400000006ff */
[-CC-:B------:R-:W-:Y:S02]  /*153a0*/  SHF.R.U64 R23, R21, R27.reuse, R2.reuse ;  /* 0x0000001b15177219 */ /* 0x180fe40000001202 */
[----:B------:R-:W-:Y:S02]  /*153b0*/  LOP3.LUT R30, RZ, R8, RZ, 0x33, !PT ;  /* 0x00000008ff1e7212 */ /* 0x000fe400078e33ff */
[----:B------:R-:W-:Y:S01]  /*153c0*/  SHF.R.U32.HI R9, RZ, R27, R2 ;  /* 0x0000001bff097219 */ /* 0x000fe20000011602 */
[----:B------:R-:W3:Y:S01]  /*153d0*/  LDC R25, c[0x0][0x610] ;  /* 0x00018400ff197b82 */ /* 0x000ee20000000800 */
[----:B------:R-:W-:Y:S01]  /*153e0*/  IMAD.MOV.U32 R8, RZ, RZ, R23 ;  /* 0x000000ffff087224 */ /* 0x000fe200078e0017 */
[----:B------:R-:W-:Y:S06]  /*153f0*/  @!P0 BRA `(.L_x_387) ;  /* 0x0000000000288947 */ /* 0x000fec0003800000 */
        /* <DEDUP_REMOVED lines=10> */
.L_x_387:
[----:B------:R-:W4:Y:S01]  /*154a0*/  LDC R2, c[0x0][0x65c] ;  /* 0x00019700ff027b82 */ /* 0x000f220000000800 */
[----:B-1----:R-:W-:Y:S01]  /*154b0*/  SHF.R.U64 R5, R8, R20, R9 ;  /* 0x0000001408057219 */ /* 0x002fe20000001209 */
[----:B0-----:R-:W-:Y:S01]  /*154c0*/  VIADD R9, R18, 0xffffffff ;  /* 0xffffffff12097836 */ /* 0x001fe20000000000 */
[----:B------:R-:W-:Y:S01]  /*154d0*/  SHF.L.U32 R26, R26, R27, RZ ;  /* 0x0000001b1a1a7219 */ /* 0x000fe200000006ff */
[----:B------:R-:W-:Y:S02]  /*154e0*/  IMAD.MOV.U32 R13, RZ, RZ, R16 ;  /* 0x000000ffff0d7224 */ /* 0x000fe400078e0010 */
[----:B------:R-:W-:Y:S01]  /*154f0*/  IMAD.MOV R8, RZ, RZ, -R5 ;  /* 0x000000ffff087224 */ /* 0x000fe200078e0a05 */
[----:B----4-:R-:W-:Y:S02]  /*15500*/  ISETP.NE.AND P0, PT, R2, 0x1, PT ;  /* 0x000000010200780c */ /* 0x010fe40003f05270 */
[----:B------:R-:W-:-:S11]  /*15510*/  LOP3.LUT R2, R21, R30, RZ, 0xc0, !PT ;  /* 0x0000001e15027212 */ /* 0x000fd600078ec0ff */
[----:B------:R-:W-:Y:S02]  /*15520*/  @P0 IMAD R3, R7, R14, R4 ;  /* 0x0000000e07030224 */ /* 0x000fe400078e0204 */
[----:B------:R-:W-:Y:S01]  /*15530*/  IMAD R4, R26, R5, R2 ;  /* 0x000000051a047224 */ /* 0x000fe200078e0202 */
[----:B------:R-:W-:Y:S01]  /*15540*/  LOP3.LUT R5, R6, R9, RZ, 0xc0, !PT ;  /* 0x0000000906057212 */ /* 0x000fe200078ec0ff */
[----:B--2---:R-:W-:Y:S02]  /*15550*/  IMAD R2, R8, R24, R23 ;  /* 0x0000001808027224 */ /* 0x004fe400078e0217 */
[----:B---3--:R-:W-:Y:S02]  /*15560*/  IMAD R3, R4, R25, R3 ;  /* 0x0000001904037224 */ /* 0x008fe400078e0203 */
[----:B------:R-:W-:Y:S02]  /*15570*/  IMAD R12, R2, R18, R5 ;  /* 0x00000012020c7224 */ /* 0x000fe400078e0205 */
[----:B------:R-:W-:-:S03]  /*15580*/  IMAD.MOV.U32 R4, RZ, RZ, 0x1 ;  /* 0x00000001ff047424 */ /* 0x000fc600078e00ff */
[----:B------:R-:W-:Y:S02]  /*15590*/  SEL R21, R12, R3, !P0 ;  /* 0x000000030c157207 */ /* 0x000fe40004000000 */
[----:B------:R-:W-:Y:S02]  /*155a0*/  PRMT R2, R4, 0x7610, R2 ;  /* 0x0000761004027816 */ /* 0x000fe40000000002 */
[----:B------:R-:W-:-:S07]  /*155b0*/  SEL R12, R3, R12, !P0 ;  /* 0x0000000c030c7207 */ /* 0x000fce0004000000 */
.L_x_385:
[----:B------:R-:W-:-:S08]  /*155c0*/  NOP ;  /* 0x0000000000007918 */ /* 0x000fd00000000000 */
[----:B------:R-:W0:-:S00]  /*155d0*/  USETMAXREG.DEALLOC.CTAPOOL 0x28 ;  /* 0x00000028000079c8 */ /* 0x000e0000080e0500 */
[----:B0-----:R-:W-:-:S13]  /*155e0*/  ISETP.NE.AND P0, PT, R0, RZ, PT ;  /* 0x000000ff0000720c */ /* 0x001fda0003f05270 */
[----:B------:R-:W-:Y:S05]  /*155f0*/  @P0 EXIT ;  /* 0x000000000000094d */ /* 0x000fea0003800000 */
[----:B------:R-:W-:Y:S01]  /*15600*/  LOP3.LUT P0, RZ, R2, 0xff, RZ, 0xc0, !PT ;  /* 0x000000ff02ff7812 */ /* 0x000fe2000780c0ff */
[----:B------:R-:W-:Y:S02]  /*15610*/  IMAD.MOV.U32 R0, RZ, RZ, 0x1 ;  /* 0x00000001ff007424 */ /* 0x000fe400078e00ff */
[----:B------:R-:W-:-:S10]  /*15620*/  IMAD.MOV.U32 R6, RZ, RZ, RZ ;  /* 0x000000ffff067224 */ /* 0x000fd400078e00ff */
[----:B------:R-:W-:Y:S05]  /*15630*/  @!P0 BRA `(.L_x_388) ;  /* 0x0000000c007c8947 */ /* 0x000fea0003800000 */
[----:B------:R-:W0:Y:S01]  /*15640*/  LDC R0, c[0x0][0x28c] ;  /* 0x0000a300ff007b82 */ /* 0x000e220000000800 */
[----:B------:R-:W1:Y:S01]  /*15650*/  S2R R8, SR_CgaCtaId ;  /* 0x0000000000087919 */ /* 0x000e620000008800 */
[----:B------:R-:W-:Y:S01]  /*15660*/  ULDC UR5, c[0x0][0x658] ;  /* 0x0001960000057ab9 */ /* 0x000fe20000000800 */
[----:B------:R-:W-:Y:S01]  /*15670*/  UMOV UR7, 0xffffffff ;  /* 0xffffffff00077882 */ /* 0x000fe20000000000 */
[----:B------:R-:W-:Y:S01]  /*15680*/  ULDC UR6, c[0x0][0xc] ;  /* 0x0000030000067ab9 */ /* 0x000fe20000000800 */
[----:B------:R-:W-:Y:S01]  /*15690*/  USHF.L.U32 UR9, UR7, UR5, URZ ;  /* 0x0000000507097299 */ /* 0x000fe2000800063f */
[----:B------:R-:W-:Y:S01]  /*156a0*/  BSSY B0, `(.L_x_388) ;  /* 0x00000d8000007945 */ /* 0x000fe20003800000 */
[----:B------:R-:W-:Y:S01]  /*156b0*/  UMOV UR8, 0x1 ;  /* 0x0000000100087882 */ /* 0x000fe20000000000 */
[----:B------:R-:W-:Y:S01]  /*156c0*/  ULDC UR7, c[0x0][0x10] ;  /* 0x0000040000077ab9 */ /* 0x000fe20000000800 */
[----:B------:R-:W-:Y:S01]  /*156d0*/  USHF.L.U32 UR5, UR8, UR5, URZ ;  /* 0x0000000508057299 */ /* 0x000fe2000800063f */
[----:B------:R-:W-:Y:S01]  /*156e0*/  IMAD.MOV.U32 R9, RZ, RZ, 0x1 ;  /* 0x00000001ff097424 */ /* 0x000fe200078e00ff */
[----:B------:R-:W-:Y:S01]  /*156f0*/  UIMAD.WIDE.U32 UR6, UR6, UR7, URZ ;  /* 0x00000007060672a5 */ /* 0x000fe2000f8e003f */
[----:B------:R-:W-:Y:S01]  /*15700*/  LOP3.LUT R11, R17, 0x2, RZ, 0xfc, !PT ;  /* 0x00000002110b7812 */ /* 0x000fe200078efcff */
[----:B------:R-:W-:Y:S01]  /*15710*/  ULDC UR8, c[0x0][0x14] ;  /* 0x0000050000087ab9 */ /* 0x000fe20000000800 */
[----:B------:R-:W-:Y:S01]  /*15720*/  IMAD.MOV.U32 R6, RZ, RZ, RZ ;  /* 0x000000ffff067224 */ /* 0x000fe200078e00ff */
[----:B------:R-:W-:-:S02]  /*15730*/  UIMAD.WIDE.U32 UR30, UR6, UR8, URZ ;  /* 0x00000008061e72a5 */ /* 0x000fc4000f8e003f */
[----:B------:R-:W-:Y:S01]  /*15740*/  UIMAD UR7, UR7, UR8, URZ ;  /* 0x00000008070772a4 */ /* 0x000fe2000f8e023f */
[----:B------:R-:W-:Y:S01]  /*15750*/  ULDC UR4, c[0x0][0x600] ;  /* 0x0001800000047ab9 */ /* 0x000fe20000000800 */
[----:B------:R-:W-:Y:S02]  /*15760*/  ULOP3.LUT UR6, URZ, UR9, URZ, 0x33, !UPT ;  /* 0x000000093f067292 */ /* 0x000fe4000f8e333f */
[----:B------:R-:W-:Y:S01]  /*15770*/  UIADD3 UR4, UR4, -0x1, URZ ;  /* 0xffffffff04047890 */ /* 0x000fe2000fffe03f */
[----:B0-----:R-:W-:Y:S01]  /*15780*/  VIADD R0, R0, 0x7f ;  /* 0x0000007f00007836 */ /* 0x001fe20000000000 */
[----:B------:R-:W-:Y:S01]  /*15790*/  UIADD3 UR7, UR31, UR7, URZ ;  /* 0x000000071f077290 */ /* 0x000fe2000fffe03f */
[----:B------:R-:W-:-:S03]  /*157a0*/  ULDC.64 UR38, c[0x0][0x198] ;  /* 0x0000660000267ab9 */ /* 0x000fc60000000a00 */
[----:B------:R-:W-:-:S04]  /*157b0*/  SHF.R.S32.HI R3, RZ, 0x1f, R0 ;  /* 0x0000001fff037819 */ /* 0x000fc80000011400 */
[----:B------:R-:W-:Y:S01]  /*157c0*/  LEA.HI R3, R3, R0, RZ, 0x7 ;  /* 0x0000000003037211 */ /* 0x000fe200078f38ff */
[----:B------:R-:W-:Y:S01]  /*157d0*/  IMAD.MOV.U32 R0, RZ, RZ, 0x1 ;  /* 0x00000001ff007424 */ /* 0x000fe200078e00ff */
[----:B-1----:R-:W-:Y:S02]  /*157e0*/  LOP3.LUT R8, R8, 0x1, RZ, 0xc0, !PT ;  /* 0x0000000108087812 */ /* 0x002fe400078ec0ff */
[----:B------:R-:W-:-:S05]  /*157f0*/  SHF.R.S32.HI R7, RZ, 0x7, R3 ;  /* 0x00000007ff077819 */ /* 0x000fca0000011403 */
[----:B------:R-:W-:-:S07]  /*15800*/  VIADD R10, R7, 0x1 ;  /* 0x00000001070a7836 */ /* 0x000fce0000000000 */
.L_x_399:
[----:B------:R-:W-:-:S03]  /*15810*/  UMOV UR8, 0xffffffff ;  /* 0xffffffff00087882 */ /* 0x000fc60000000000 */
[----:B------:R-:W-:Y:S05]  /*15820*/  BRA.DIV UR8, `(.L_x_389) ;  /* 0x0000000e08a47947 */ /* 0x000fea000b800000 */
[----:B------:R-:W-:-:S13]  /*15830*/  ELECT P6, URZ, PT ;  /* 0x00000000003f782f */ /* 0x000fda00038c0000 */
.L_x_408:
[----:B------:R-:W0:Y:S01]  /*15840*/  LDC R2, c[0x0][0x28c] ;  /* 0x0000a300ff027b82 */ /* 0x000e220000000800 */
[----:B------:R-:W-:Y:S01]  /*15850*/  BSSY B1, `(.L_x_390) ;  /* 0x0000047000017945 */ /* 0x000fe20003800000 */
[----:B0-----:R-:W-:-:S13]  /*15860*/  ISETP.LT.OR P6, PT, R2, 0x1, !P6 ;  /* 0x000000010200780c */ /* 0x001fda00077c1670 */
[----:B------:R-:W-:Y:S05]  /*15870*/  @P6 BRA `(.L_x_391) ;  /* 0x0000000400106947 */ /* 0x000fea0003800000 */
[----:B------:R-:W-:Y:S02]  /*15880*/  IMAD R21, R21, 0x2, R8 ;  /* 0x0000000215157824 */ /* 0x000fe400078e0208 */
[----:B------:R-:W-:Y:S02]  /*15890*/  IMAD R14, R12, 0xc0, RZ ;  /* 0x000000c00c0e7824 */ /* 0x000fe400078e02ff */
[----:B------:R-:W-:Y:S02]  /*158a0*/  IMAD.MOV.U32 R18, RZ, RZ, RZ ;  /* 0x000000ffff127224 */ /* 0x000fe400078e00ff */
[----:B------:R-:W-:Y:S02]  /*158b0*/  IMAD.MOV.U32 R2, RZ, RZ, R10 ;  /* 0x000000ffff027224 */ /* 0x000fe400078e000a */
[----:B------:R-:W-:Y:S02]  /*158c0*/  IMAD.MOV.U32 R3, RZ, RZ, R0 ;  /* 0x000000ffff037224 */ /* 0x000fe400078e0000 */
[----:B------:R-:W-:-:S02]  /*158d0*/  IMAD.MOV.U32 R5, RZ, RZ, R6 ;  /* 0x000000ffff057224 */ /* 0x000fc400078e0006 */
[----:B------:R-:W-:-:S07]  /*158e0*/  IMAD R21, R21, 0x58, RZ ;  /* 0x0000005815157824 */ /* 0x000fce00078e02ff */
.L_x_394:
[----:B------:R-:W0:Y:S01]  /*158f0*/  S2R R15, SR_CgaCtaId ;  /* 0x00000000000f7919 */ /* 0x000e220000008800 */
[----:B------:R-:W-:Y:S01]  /*15900*/  MOV R4, 0x400 ;  /* 0x0000040000047802 */ /* 0x000fe20000000f00 */
[----:B------:R-:W1:Y:S03]  /*15910*/  S2R R12, SR_TID.X ;  /* 0x00000000000c7919 */ /* 0x000e660000002100 */
[----:B0-----:R-:W-:Y:S02]  /*15920*/  LEA R16, R15, R4, 0x18 ;  /* 0x000000040f107211 */ /* 0x001fe400078ec0ff */
[----:B------:R-:W-:Y:S02]  /*15930*/  SHF.L.U32 R4, R3, 0x1f, RZ ;  /* 0x0000001f03047819 */ /* 0x000fe400000006ff */
[----:B-1----:R-:W-:Y:S01]  /*15940*/  LOP3.LUT P1, RZ, R12, 0x7f, RZ, 0xc0, !PT ;  /* 0x0000007f0cff7812 */ /* 0x002fe2000782c0ff */
[----:B------:R-:W-:-:S04]  /*15950*/  IMAD R15, R5, 0x8, R16 ;  /* 0x00000008050f7824 */ /* 0x000fc800078e0210 */
[----:B------:R-:W0:Y:S08]  /*15960*/  SYNCS.PHASECHK.TRANS64.TRYWAIT P0, [R15+URZ+0x10], R4 ;  /* 0x000010040f0075a7 */ /* 0x000e30000800017f */
[----:B------:R-:W1:Y:S01]  /*15970*/  @!P1 LDC R12, c[0x0][0x500] ;  /* 0x00014000ff0c9b82 */ /* 0x000e620000000800 */
[----:B0-----:R-:W-:Y:S05]  /*15980*/  @!P0 BRA `(.L_x_392) ;  /* 0x0000000c006c8947 */ /* 0x001fea0003800000 */
.L_x_409:
[----:B0-----:R-:W-:Y:S01]  /*15990*/  PRMT R4, R11, 0x9910, RZ ;  /* 0x000099100b047816 */ /* 0x001fe200000000ff */
[----:B-1----:R0:W-:Y:S03]  /*159a0*/  @!P1 SYNCS.ARRIVE.TRANS64 RZ, [R15+URZ], R12 ;  /* 0x0000000c0fff99a7 */ /* 0x0021e6000800003f */
[----:B------:R-:W-:-:S13]  /*159b0*/  ISETP.NE.AND P0, PT, R4, 0x2, PT ;  /* 0x000000020400780c */ /* 0x000fda0003f05270 */
[----:B0-----:R-:W-:Y:S05]  /*159c0*/  @P0 BRA `(.L_x_393) ;  /* 0x0000000000040947 */ /* 0x001fea0003800000 */
[----:B------:R-:W-:Y:S01]  /*159d0*/  BPT.TRAP 0x1 ;  /* 0x000000040000795c */ /* 0x000fe20000300000 */
.L_x_393:
[C---:B------:R-:W-:Y:S01]  /*159e0*/  IMAD R4, R5.reuse, 0x4, R8 ;  /* 0x0000000405047824 */ /* 0x040fe200078e0208 */
[----:B------:R-:W-:Y:S01]  /*159f0*/  R2UR UR34, R18 ;  /* 0x00000000122272ca */ /* 0x000fe200000e0000 */
[--C-:B------:R-:W-:Y:S01]  /*15a00*/  IMAD R12, R5, 0xc000, R16.reuse ;  /* 0x0000c000050c7824 */ /* 0x100fe200078e0210 */
[----:B------:R-:W-:Y:S01]  /*15a10*/  R2UR UR33, R15 ;  /* 0x000000000f2172ca */ /* 0x000fe200000e0000 */
[----:B------:R-:W-:Y:S01]  /*15a20*/  IMAD R4, R4, 0x1600, RZ ;  /* 0x0000160004047824 */ /* 0x000fe200078e02ff */
[----:B------:R-:W-:Y:S01]  /*15a30*/  R2UR UR36, R13 ;  /* 0x000000000d2472ca */ /* 0x000fe200000e0000 */
[----:B------:R-:W-:Y:S01]  /*15a40*/  VIADD R2, R2, 0xffffffff ;  /* 0xffffffff02027836 */ /* 0x000fe20000000000 */
[----:B------:R-:W-:Y:S01]  /*15a50*/  R2UR UR24, R12 ;  /* 0x000000000c1872ca */ /* 0x000fe200000e0000 */
[----:B------:R-:W-:Y:S01]  /*15a60*/  IMAD R4, R4, 0x2, R16 ;  /* 0x0000000204047824 */ /* 0x000fe200078e0210 */
[----:B------:R-:W-:Y:S01]  /*15a70*/  R2UR UR35, R14 ;  /* 0x000000000e2372ca */ /* 0x000fe200000e0000 */
[----:B------:R-:W-:Y:S01]  /*15a80*/  UIADD3 UR14, UP0, UR38, 0xf0, URZ ;  /* 0x000000f0260e7890 */ /* 0x000fe2000ff1e03f */
[----:B------:R-:W-:Y:S01]  /*15a90*/  R2UR UR19, R21 ;  /* 0x00000000151372ca */ /* 0x000fe200000e0000 */
[----:B------:R-:W-:Y:S01]  /*15aa0*/  UIADD3 UR40, UP1, UR38, 0x1f0, URZ ;  /* 0x000001f026287890 */ /* 0x000fe2000ff3e03f */
[----:B------:R-:W-:Y:S01]  /*15ab0*/  R2UR UR8, R4 ;  /* 0x00000000040872ca */ /* 0x000fe200000e0000 */
[----:B------:R-:W-:Y:S01]  /*15ac0*/  UIADD3.X UR15, URZ, UR39, URZ, UP0, !UPT ;  /* 0x000000273f0f7290 */ /* 0x000fe200087fe43f */
[----:B------:R-:W-:Y:S01]  /*15ad0*/  ISETP.GT.AND P1, PT, R2, 0x1, PT ;  /* 0x000000010200780c */ /* 0x000fe20003f24270 */
[----:B------:R-:W-:Y:S01]  /*15ae0*/  UIADD3 UR26, UR34, 0x40, URZ ;  /* 0x00000040221a7890 */ /* 0x000fe2000fffe03f */
[----:B------:R-:W-:Y:S01]  /*15af0*/  VIADD R5, R5, 0x1 ;  /* 0x0000000105057836 */ /* 0x000fe20000000000 */
[----:B------:R-:W-:Y:S01]  /*15b00*/  UIADD3.X UR41, URZ, UR39, URZ, UP1, !UPT ;  /* 0x000000273f297290 */ /* 0x000fe20008ffe43f */
[----:B------:R-:W-:Y:S01]  /*15b10*/  VIADD R18, R18, 0x80 ;  /* 0x0000008012127836 */ /* 0x000fe20000000000 */
[----:B------:R-:W-:-:S02]  /*15b20*/  UIADD3 UR32, UR24, 0x100, URZ ;  /* 0x0000010018207890 */ /* 0x000fc4000fffe03f */
[----:B------:R-:W-:Y:S01]  /*15b30*/  UIADD3 UR24, UR24, 0x6100, URZ ;  /* 0x0000610018187890 */ /* 0x000fe2000fffe03f */
[----:B------:R-:W-:Y:S01]  /*15b40*/  ISETP.NE.AND P0, PT, R5, 0x2, PT ;  /* 0x000000020500780c */ /* 0x000fe20003f05270 */
[----:B------:R-:W-:Y:S01]  /*15b50*/  UMOV UR22, 0x0 ;  /* 0x0000000000167882 */ /* 0x000fe20000000000 */
[----:B------:R-:W-:Y:S01]  /*15b60*/  UMOV UR23, 0x10000000 ;  /* 0x1000000000177882 */ /* 0x000fe20000000000 */
[----:B------:R-:W-:Y:S01]  /*15b70*/  UIADD3 UR16, UR8, 0x18100, URZ ;  /* 0x0001810008107890 */ /* 0x000fe2000fffe03f */
[----:B------:R-:W-:Y:S01]  /*15b80*/  SEL R4, RZ, 0x1, P0 ;  /* 0x00000001ff047807 */ /* 0x000fe20000000000 */
[----:B------:R-:W-:Y:S01]  /*15b90*/  UIADD3 UR8, UR8, 0x1d900, URZ ;  /* 0x0001d90008087890 */ /* 0x000fe2000fffe03f */
[----:B------:R0:W-:Y:S01]  /*15ba0*/  UTMALDG.3D [UR32], [UR14], desc[UR22] ;  /* 0x000016200e0075b4 */ /* 0x0001e20008011000 */
[----:B------:R-:W-:Y:S01]  /*15bb0*/  UMOV UR25, UR33 ;  /* 0x0000002100197c82 */ /* 0x000fe20008000000 */
[----:B------:R-:W-:Y:S01]  /*15bc0*/  UMOV UR28, UR36 ;  /* 0x00000024001c7c82 */ /* 0x000fe20008000000 */
        /* <DEDUP_REMOVED lines=8> */
[----:B------:R0:W-:Y:S01]  /*15c50*/  UTMALDG.3D [UR24], [UR14], desc[UR22] ;  /* 0x000016180e0075b4 */ /* 0x0001e20008011000 */
[----:B------:R-:W-:Y:S01]  /*15c60*/  UMOV UR10, UR26 ;  /* 0x0000001a000a7c82 */ /* 0x000fe20008000000 */
[----:B------:R-:W-:-:S02]  /*15c70*/  LOP3.LUT R3, R3, R4, RZ, 0x3c, !PT ;  /* 0x0000000403037212 */ /* 0x000fc400078e3cff */
[----:B------:R-:W-:Y:S01]  /*15c80*/  SEL R5, R5, RZ, P0 ;  /* 0x000000ff05057207 */ /* 0x000fe20000000000 */
[----:B------:R0:W-:Y:S01]  /*15c90*/  UTMALDG.3D.MULTICAST [UR16], [UR40], UR13, desc[UR22] ;  /* 0x00001610280073b4 */ /* 0x0001e2000801180d */
[----:B------:R0:W-:Y:S02]  /*15ca0*/  UTMALDG.3D.MULTICAST [UR8], [UR40], UR13, desc[UR22] ;  /* 0x00001608280073b4 */ /* 0x0001e4000801180d */
[----:B0-----:R-:W-:Y:S05]  /*15cb0*/  @P1 BRA `(.L_x_394) ;  /* 0xfffffffc000c1947 */ /* 0x001fea000383ffff */
.L_x_391:
[----:B------:R-:W-:Y:S05]  /*15cc0*/  BSYNC B1 ;  /* 0x0000000000017941 */ /* 0x000fea0003800000 */
.L_x_390:
[----:B------:R-:W-:Y:S01]  /*15cd0*/  LOP3.LUT P1, RZ, R9, 0xff, RZ, 0xc0, !PT ;  /* 0x000000ff09ff7812 */ /* 0x000fe2000782c0ff */
[C---:B------:R-:W-:Y:S01]  /*15ce0*/  IMAD.IADD R6, R7.reuse, 0x1, R6 ;  /* 0x0000000107067824 */ /* 0x040fe200078e0206 */
[----:B------:R-:W-:Y:S01]  /*15cf0*/  IADD3 R22, P2, R22, UR30, RZ ;  /* 0x0000001e16167c10 */ /* 0x000fe2000ff5e0ff */
[----:B------:R-:W-:Y:S01]  /*15d00*/  ULDC.64 UR8, c[0x0][0x650] ;  /* 0x0001940000087ab9 */ /* 0x000fe20000000a00 */
[----:B------:R-:W-:Y:S01]  /*15d10*/  BSSY B1, `(.L_x_395) ;  /* 0x000006e000017945 */ /* 0x000fe20003800000 */
[----:B------:R-:W-:Y:S01]  /*15d20*/  IMAD.MOV.U32 R12, RZ, RZ, -0x1 ;  /* 0xffffffffff0c7424 */ /* 0x000fe200078e00ff */
[----:B------:R-:W-:Y:S01]  /*15d30*/  ISETP.GT.U32.AND P0, PT, R6, 0x1, PT ;  /* 0x000000010600780c */ /* 0x000fe20003f04070 */
[----:B------:R-:W-:Y:S01]  /*15d40*/  IMAD.MOV.U32 R21, RZ, RZ, -0x1 ;  /* 0xffffffffff157424 */ /* 0x000fe200078e00ff */
[----:B------:R-:W-:Y:S01]  /*15d50*/  SHF.R.U32.HI R2, RZ, 0x1, R6 ;  /* 0x00000001ff027819 */ /* 0x000fe20000011606 */
[----:B------:R-:W-:Y:S01]  /*15d60*/  IMAD.MOV.U32 R13, RZ, RZ, -0x1 ;  /* 0xffffffffff0d7424 */ /* 0x000fe200078e00ff */
[----:B------:R-:W-:-:S02]  /*15d70*/  ISETP.LT.U32.AND P0, PT, R7, 0x2, P0 ;  /* 0x000000020700780c */ /* 0x000fc40000701070 */
[----:B------:R-:W-:Y:S01]  /*15d80*/  IADD3.X R19, R19, UR7, RZ, P2, !PT ;  /* 0x0000000713137c10 */ /* 0x000fe200097fe4ff */
[----:B------:R-:W0:Y:S01]  /*15d90*/  @P1 S2R R4, SR_CgaCtaId ;  /* 0x0000000000041919 */ /* 0x000e220000008800 */
[----:B------:R-:W-:Y:S02]  /*15da0*/  @P1 MOV R3, 0x400 ;  /* 0x0000040000031802 */ /* 0x000fe40000000f00 */
[----:B------:R-:W-:Y:S02]  /*15db0*/  ISETP.GE.U32.AND P2, PT, R22, UR8, PT ;  /* 0x0000000816007c0c */ /* 0x000fe4000bf46070 */
[----:B------:R-:W-:Y:S02]  /*15dc0*/  LOP3.LUT R2, R2, 0x1, RZ, 0xc0, !PT ;  /* 0x0000000102027812 */ /* 0x000fe400078ec0ff */
[----:B------:R-:W-:Y:S02]  /*15dd0*/  LOP3.LUT R6, R6, 0x1, RZ, 0xc0, !PT ;  /* 0x0000000106067812 */ /* 0x000fe400078ec0ff */
[----:B------:R-:W-:-:S02]  /*15de0*/  PRMT R9, RZ, 0x7610, R9 ;  /* 0x00007610ff097816 */ /* 0x000fc40000000009 */
[----:B0-----:R-:W-:-:S04]  /*15df0*/  @P1 LEA R3, R4, R3, 0x18 ;  /* 0x0000000304031211 */ /* 0x001fc800078ec0ff */
[----:B------:R0:W-:Y:S01]  /*15e00*/  @P1 SYNCS.ARRIVE.TRANS64.A1T0 RZ, [R3+URZ+0x38], RZ ;  /* 0x000038ff03ff19a7 */ /* 0x0001e2000810003f */
[----:B------:R-:W-:-:S04]  /*15e10*/  ISETP.NE.U32.AND P1, PT, R2, 0x1, PT ;  /* 0x000000010200780c */ /* 0x000fc80003f25070 */
[----:B------:R-:W-:Y:S02]  /*15e20*/  ISETP.GT.U32.AND P1, PT, R7, 0x1, !P1 ;  /* 0x000000010700780c */ /* 0x000fe40004f24070 */
[----:B0-----:R-:W-:Y:S02]  /*15e30*/  SEL R3, RZ, 0x1, !P0 ;  /* 0x00000001ff037807 */ /* 0x001fe40004000000 */
[----:B------:R-:W-:Y:S02]  /*15e40*/  ISETP.GE.U32.AND.EX P0, PT, R19, UR9, PT, P2 ;  /* 0x0000000913007c0c */ /* 0x000fe4000bf06120 */
[----:B------:R-:W-:-:S04]  /*15e50*/  SEL R2, RZ, 0x1, !P1 ;  /* 0x00000001ff027807 */ /* 0x000fc80004800000 */
[----:B------:R-:W-:Y:S02]  /*15e60*/  LOP3.LUT R0, R2, R0, R3, 0x96, !PT ;  /* 0x0000000002007212 */ /* 0x000fe400078e9603 */
[----:B------:R-:W-:-:S05]  /*15e70*/  PRMT R2, RZ, 0x7610, R2 ;  /* 0x00007610ff027816 */ /* 0x000fca0000000002 */
[----:B------:R-:W-:Y:S05]  /*15e80*/  @P0 BRA `(.L_x_396) ;  /* 0x0000000400580947 */ /* 0x000fea0003800000 */
[----:B------:R-:W0:Y:S01]  /*15e90*/  S2R R14, SR_CTAID.X ;  /* 0x00000000000e7919 */ /* 0x000e220000002500 */
[----:B------:R-:W-:Y:S01]  /*15ea0*/  ULDC.64 UR8, c[0x0][0x628] ;  /* 0x00018a0000087ab9 */ /* 0x000fe20000000a00 */
[----:B------:R-:W1:Y:S01]  /*15eb0*/  LDC R15, c[0x0][0x144] ;  /* 0x00005100ff0f7b82 */ /* 0x000e620000000800 */
[----:B------:R-:W-:Y:S01]  /*15ec0*/  ISETP.NE.U32.AND P0, PT, RZ, UR8, PT ;  /* 0x00000008ff007c0c */ /* 0x000fe2000bf05070 */
[----:B------:R-:W2:Y:S01]  /*15ed0*/  S2R R12, SR_CTAID.Y ;  /* 0x00000000000c7919 */ /* 0x000ea20000002600 */
[----:B------:R-:W-:Y:S01]  /*15ee0*/  ULDC UR11, c[0x0][0x630] ;  /* 0x00018c00000b7ab9 */ /* 0x000fe20000000800 */
[----:B------:R-:W-:Y:S01]  /*15ef0*/  ULDC UR12, c[0x0][0x150] ;  /* 0x00005400000c7ab9 */ /* 0x000fe20000000800 */
[----:B------:R-:W-:Y:S01]  /*15f00*/  ISETP.NE.AND.EX P0, PT, RZ, UR9, PT, P0 ;  /* 0x00000009ff007c0c */ /* 0x000fe2000bf05300 */
[----:B------:R-:W-:Y:S02]  /*15f10*/  IMAD.MOV.U32 R2, RZ, RZ, R22 ;  /* 0x000000ffff027224 */ /* 0x000fe400078e0016 */
[----:B------:R-:W-:Y:S01]  /*15f20*/  IMAD.MOV.U32 R3, RZ, RZ, R19 ;  /* 0x000000ffff037224 */ /* 0x000fe200078e0013 */
[----:B0-----:R-:W-:-:S09]  /*15f30*/  I2FP.F32.U32 R16, R14 ;  /* 0x0000000e00107245 */ /* 0x001fd20000201000 */
[----:B------:R-:W-:Y:S05]  /*15f40*/  @!P0 BRA `(.L_x_397) ;  /* 0x0000000000288947 */ /* 0x000fea0003800000 */
[----:B------:R-:W-:Y:S02]  /*15f50*/  ULDC UR10, c[0x0][0x634] ;  /* 0x00018d00000a7ab9 */ /* 0x000fe40000000800 */
[----:B------:R-:W-:-:S05]  /*15f60*/  IADD3 R3, P0, R22, UR10, RZ ;  /* 0x0000000a16037c10 */ /* 0x000fca000ff1e0ff */
[----:B------:R-:W-:-:S04]  /*15f70*/  IMAD.X R13, RZ, RZ, R19, P0 ;  /* 0x000000ffff0d7224 */ /* 0x000fc800000e0613 */
[----:B------:R-:W-:-:S04]  /*15f80*/  IMAD.WIDE.U32 R4, R13, UR8, RZ ;  /* 0x000000080d047c25 */ /* 0x000fc8000f8e00ff */
[----:B------:R-:W-:-:S04]  /*15f90*/  IMAD.WIDE.U32 R4, P0, R3, UR9, R4 ;  /* 0x0000000903047c25 */ /* 0x000fc8000f800004 */
[----:B------:R-:W-:-:S04]  /*15fa0*/  IMAD.WIDE.U32 R2, R3, UR8, RZ ;  /* 0x0000000803027c25 */ /* 0x000fc8000f8e00ff */
[----:B------:R-:W-:Y:S01]  /*15fb0*/  IMAD.MOV.U32 R2, RZ, RZ, R5 ;  /* 0x000000ffff027224 */ /* 0x000fe200078e0005 */
[----:B------:R-:W-:Y:S01]  /*15fc0*/  IADD3 RZ, P1, R3, R4, RZ ;  /* 0x0000000403ff7210 */ /* 0x000fe20007f3e0ff */
[----:B------:R-:W-:-:S04]  /*15fd0*/  IMAD.X R3, RZ, RZ, RZ, P0 ;  /* 0x000000ffff037224 */ /* 0x000fc800000e06ff */
[----:B------:R-:W-:-:S08]  /*15fe0*/  IMAD.WIDE.U32.X R2, R13, UR9, R2, P1 ;  /* 0x000000090d027c25 */ /* 0x000fd000088e0402 */
.L_x_397:
[----:B------:R-:W-:Y:S01]  /*15ff0*/  FMUL R16, R16, UR12 ;  /* 0x0000000c10107c20 */ /* 0x000fe20008400000 */
[--C-:B------:R-:W-:Y:S01]  /*16000*/  SHF.R.U64 R13, R2, UR11, R3.reuse ;  /* 0x0000000b020d7c19 */ /* 0x100fe20008001203 */
[----:B------:R-:W-:Y:S01]  /*16010*/  ULDC.64 UR8, c[0x0][0x620] ;  /* 0x0001880000087ab9 */ /* 0x000fe20000000a00 */
[----:B------:R-:W-:Y:S01]  /*16020*/  SHF.R.U32.HI R2, RZ, UR11, R3 ;  /* 0x0000000bff027c19 */ /* 0x000fe20008011603 */
[----:B------:R-:W-:Y:S01]  /*16030*/  IMAD.MOV.U32 R3, RZ, RZ, R19 ;  /* 0x000000ffff037224 */ /* 0x000fe200078e0013 */
[----:B------:R-:W-:Y:S01]  /*16040*/  IADD3 R21, P0, RZ, -R13, RZ ;  /* 0x8000000dff157210 */ /* 0x000fe20007f1e0ff */
[----:B------:R-:W0:Y:S01]  /*16050*/  F2I.U32.TRUNC.NTZ R16, R16 ;  /* 0x0000001000107305 */ /* 0x000e22000020f000 */
[----:B------:R-:W-:-:S03]  /*16060*/  ULDC.64 UR10, c[0x0][0x640] ;  /* 0x00019000000a7ab9 */ /* 0x000fc60000000a00 */
[----:B------:R-:W-:Y:S01]  /*16070*/  IMAD.X R2, RZ, RZ, ~R2, P0 ;  /* 0x000000ffff027224 */ /* 0x000fe200000e0e02 */
[----:B------:R-:W-:-:S03]  /*16080*/  ISETP.NE.U32.AND P0, PT, RZ, UR10, PT ;  /* 0x0000000aff007c0c */ /* 0x000fc6000bf05070 */
[----:B------:R-:W-:Y:S01]  /*16090*/  IMAD R2, R2, UR8, RZ ;  /* 0x0000000802027c24 */ /* 0x000fe2000f8e02ff */
[----:B------:R-:W-:-:S03]  /*160a0*/  ISETP.NE.AND.EX P0, PT, RZ, UR11, PT, P0 ;  /* 0x0000000bff007c0c */ /* 0x000fc6000bf05300 */
[C---:B------:R-:W-:Y:S01]  /*160b0*/  IMAD R5, R21.reuse, UR9, R2 ;  /* 0x0000000915057c24 */ /* 0x040fe2000f8e0202 */
[----:B------:R-:W-:Y:S01]  /*160c0*/  ULDC UR9, c[0x0][0x154] ;  /* 0x0000550000097ab9 */ /* 0x000fe20000000800 */
[----:B------:R-:W-:Y:S02]  /*160d0*/  IMAD.MOV.U32 R2, RZ, RZ, R22 ;  /* 0x000000ffff027224 */ /* 0x000fe400078e0016 */
[----:B0-----:R-:W-:Y:S02]  /*160e0*/  IMAD.MOV R4, RZ, RZ, -R16 ;  /* 0x000000ffff047224 */ /* 0x001fe400078e0a10 */
[----:B------:R-:W-:Y:S01]  /*160f0*/  IMAD.WIDE.U32 R2, R21, UR8, R2 ;  /* 0x0000000815027c25 */ /* 0x000fe2000f8e0002 */
[----:B------:R-:W-:-:S03]  /*16100*/  ULDC UR8, c[0x0][0x618] ;  /* 0x0001860000087ab9 */ /* 0x000fc60000000800 */
[----:B-1----:R-:W-:Y:S01]  /*16110*/  IMAD R14, R15, R4, R14 ;  /* 0x000000040f0e7224 */ /* 0x002fe200078e020e */
[----:B--2---:R-:W-:Y:S01]  /*16120*/  I2FP.F32.U32 R4, R12 ;  /* 0x0000000c00047245 */ /* 0x004fe20000201000 */
[----:B------:R-:W-:Y:S01]  /*16130*/  IMAD.IADD R3, R3, 0x1, R5 ;  /* 0x0000000103037824 */ /* 0x000fe200078e0205 */
[----:B------:R-:W0:Y:S03]  /*16140*/  LDC R15, c[0x0][0x148] ;  /* 0x00005200ff0f7b82 */ /* 0x000e260000000800 */
[----:B------:R-:W-:Y:S01]  /*16150*/  FMUL R4, R4, UR9 ;  /* 0x0000000904047c20 */ /* 0x000fe20008400000 */
[--C-:B------:R-:W-:Y:S02]  /*16160*/  SHF.R.U64 R16, R2, UR8, R3.reuse ;  /* 0x0000000802107c19 */ /* 0x100fe40008001203 */
[----:B------:R-:W-:Y:S01]  /*16170*/  SHF.R.U32.HI R3, RZ, UR8, R3 ;  /* 0x00000008ff037c19 */ /* 0x000fe20008011603 */
[----:B------:R-:W-:Y:S01]  /*16180*/  ULDC UR8, c[0x0][0x608] ;  /* 0x0001820000087ab9 */ /* 0x000fe20000000800 */
[----:B------:R1:W2:Y:S02]  /*16190*/  F2I.U32.TRUNC.NTZ R21, R4 ;  /* 0x0000000400157305 */ /* 0x0002a4000020f000 */
[----:B------:R-:W-:-:S02]  /*161a0*/  SHF.R.U64 R20, R16, UR8, R3 ;  /* 0x0000000810147c19 */ /* 0x000fc40008001203 */
[----:B------:R-:W-:Y:S01]  /*161b0*/  SHF.R.U32.HI R3, RZ, UR8, R3 ;  /* 0x00000008ff037c19 */ /* 0x000fe20008011603 */
[----:B------:R-:W-:-:S03]  /*161c0*/  ULDC UR8, c[0x0][0x658] ;  /* 0x0001960000087ab9 */ /* 0x000fc60000000800 */
[--C-:B------:R-:W-:Y:S02]  /*161d0*/  SHF.R.U64 R18, R20, UR8, R3.reuse ;  /* 0x0000000814127c19 */ /* 0x100fe40008001203 */
[----:B------:R-:W-:-:S03]  /*161e0*/  SHF.R.U32.HI R23, RZ, UR8, R3 ;  /* 0x00000008ff177c19 */ /* 0x000fc60008011603 */
[----:B------:R-:W-:Y:S02]  /*161f0*/  IMAD.MOV.U32 R2, RZ, RZ, R18 ;  /* 0x000000ffff027224 */ /* 0x000fe400078e0012 */
[----:B------:R-:W-:Y:S01]  /*16200*/  IMAD.MOV.U32 R3, RZ, RZ, R23 ;  /* 0x000000ffff037224 */ /* 0x000fe200078e0017 */
[----:B-12---:R-:W-:Y:S06]  /*16210*/  @!P0 BRA `(.L_x_398) ;  /* 0x0000000000288947 */ /* 0x006fec0003800000 */
        /* <DEDUP_REMOVED lines=10> */
.L_x_398:
[----:B------:R-:W1:Y:S01]  /*162c0*/  LDC R4, c[0x0][0x65c] ;  /* 0x00019700ff047b82 */ /* 0x000e620000000800 */
[----:B------:R-:W-:Y:S01]  /*162d0*/  ULDC UR8, c[0x0][0x648] ;  /* 0x0001920000087ab9 */ /* 0x000fe20000000800 */
[----:B------:R-:W-:Y:S01]  /*162e0*/  IMAD.MOV R21, RZ, RZ, -R21 ;  /* 0x000000ffff157224 */ /* 0x000fe200078e0a15 */
[----:B------:R-:W-:Y:S01]  /*162f0*/  SHF.R.U64 R3, R2, UR8, R3 ;  /* 0x0000000802037c19 */ /* 0x000fe20008001203 */
[----:B------:R-:W-:Y:S01]  /*16300*/  ULDC UR8, c[0x0][0x638] ;  /* 0x00018e0000087ab9 */ /* 0x000fe20000000800 */
[----:B------:R-:W-:Y:S01]  /*16310*/  LOP3.LUT R20, R20, UR6, RZ, 0xc0, !PT ;  /* 0x0000000614147c12 */ /* 0x000fe2000f8ec0ff */
[----:B------:R-:W-:Y:S01]  /*16320*/  ULDC UR9, c[0x0][0x610] ;  /* 0x0001840000097ab9 */ /* 0x000fe20000000800 */
[----:B------:R-:W-:Y:S02]  /*16330*/  IMAD.MOV.U32 R2, RZ, RZ, 0x1 ;  /* 0x00000001ff027424 */ /* 0x000fe400078e00ff */
[----:B------:R-:W-:Y:S02]  /*16340*/  IMAD.MOV R5, RZ, RZ, -R3 ;  /* 0x000000ffff057224 */ /* 0x000fe400078e0a03 */
[----:B------:R-:W-:-:S02]  /*16350*/  IMAD R3, R3, UR5, R20 ;  /* 0x0000000503037c24 */ /* 0x000fc4000f8e0214 */
[----:B------:R-:W-:Y:S01]  /*16360*/  IMAD R18, R5, UR8, R18 ;  /* 0x0000000805127c24 */ /* 0x000fe2000f8e0212 */
[----:B------:R-:W-:Y:S01]  /*16370*/  ULDC UR8, c[0x0][0x600] ;  /* 0x0001800000087ab9 */ /* 0x000fe20000000800 */
[----:B-1----:R-:W-:-:S13]  /*16380*/  ISETP.NE.AND P0, PT, R4, 0x1, PT ;  /* 0x000000010400780c */ /* 0x002fda0003f05270 */
[----:B0-----:R-:W-:Y:S01]  /*16390*/  @P0 IMAD R14, R15, R21, R12 ;  /* 0x000000150f0e0224 */ /* 0x001fe200078e020c */
[----:B------:R-:W-:-:S03]  /*163a0*/  LOP3.LUT R15, R16, UR4, RZ, 0xc0, !PT ;  /* 0x00000004100f7c12 */ /* 0x000fc6000f8ec0ff */
[----:B------:R-:W-:Y:S02]  /*163b0*/  IMAD R14, R3, UR9, R14 ;  /* 0x00000009030e7c24 */ /* 0x000fe4000f8e020e */
[----:B------:R-:W-:-:S05]  /*163c0*/  IMAD R3, R18, UR8, R15 ;  /* 0x0000000812037c24 */ /* 0x000fca000f8e020f */
[----:B------:R-:W-:Y:S02]  /*163d0*/  SEL R21, R3, R14, !P0 ;  /* 0x0000000e03157207 */ /* 0x000fe40004000000 */
[----:B------:R-:W-:-:S07]  /*163e0*/  SEL R12, R14, R3, !P0 ;  /* 0x000000030e0c7207 */ /* 0x000fce0004000000 */
.L_x_396:
[----:B------:R-:W-:Y:S05]  /*163f0*/  BSYNC B1 ;  /* 0x0000000000017941 */ /* 0x000fea0003800000 */
.L_x_395:
[----:B------:R-:W-:-:S13]  /*16400*/  LOP3.LUT P0, RZ, R2, 0xff, RZ, 0xc0, !PT ;  /* 0x000000ff02ff7812 */ /* 0x000fda000780c0ff */
[----:B------:R-:W-:Y:S05]  /*16410*/  @P0 BRA `(.L_x_399) ;  /* 0xfffffff000fc0947 */ /* 0x000fea000383ffff */
[----:B------:R-:W-:Y:S05]  /*16420*/  BSYNC B0 ;  /* 0x0000000000007941 */ /* 0x000fea0003800000 */
.L_x_388:
[----:B------:R-:W-:-:S03]  /*16430*/  UMOV UR8, 0xffffffff ;  /* 0xffffffff00087882 */ /* 0x000fc60000000000 */
[----:B------:R-:W-:Y:S05]  /*16440*/  BRA.DIV UR8, `(.L_x_400) ;  /* 0x0000000208d07947 */ /* 0x000fea000b800000 */
[----:B------:R-:W-:-:S13]  /*16450*/  ELECT P6, URZ, PT ;  /* 0x00000000003f782f */ /* 0x000fda00038c0000 */
.L_x_412:
[----:B------:R-:W-:Y:S04]  /*16460*/  BSSY B0, `(.L_x_401) ;  /* 0x0000019000007945 */ /* 0x000fe80003800000 */
[----:B------:R-:W-:Y:S05]  /*16470*/  @!P6 BRA `(.L_x_402) ;  /* 0x00000000005ce947 */ /* 0x000fea0003800000 */
[----:B------:R-:W-:-:S04]  /*16480*/  LOP3.LUT R17, R17, 0x2, RZ, 0xfc, !PT ;  /* 0x0000000211117812 */ /* 0x000fc800078efcff */
[----:B------:R-:W-:-:S13]  /*16490*/  ISETP.NE.AND P0, PT, R17, 0x3, PT ;  /* 0x000000031100780c */ /* 0x000fda0003f05270 */
[----:B------:R-:W-:Y:S05]  /*164a0*/  @!P0 BRA `(.L_x_403) ;  /* 0x0000000000048947 */ /* 0x000fea0003800000 */
[----:B------:R-:W-:Y:S01]  /*164b0*/  BPT.TRAP 0x1 ;  /* 0x000000040000795c */ /* 0x000fe20000300000 */
.L_x_403:
[----:B------:R-:W0:Y:S01]  /*164c0*/  S2R R3, SR_CgaCtaId ;  /* 0x0000000000037919 */ /* 0x000e220000008800 */
[----:B------:R-:W-:-:S04]  /*164d0*/  MOV R2, 0x400 ;  /* 0x0000040000027802 */ /* 0x000fc80000000f00 */
[----:B0-----:R-:W-:Y:S02]  /*164e0*/  LEA R3, R3, R2, 0x18 ;  /* 0x0000000203037211 */ /* 0x001fe400078ec0ff */
[----:B------:R-:W-:-:S03]  /*164f0*/  SHF.L.U32 R2, R0, 0x1f, RZ ;  /* 0x0000001f00027819 */ /* 0x000fc600000006ff */
[----:B------:R-:W-:-:S04]  /*16500*/  VIADD R3, R3, 0x10 ;  /* 0x0000001003037836 */ /* 0x000fc80000000000 */
[C---:B------:R-:W-:Y:S02]  /*16510*/  IMAD R7, R6.reuse, 0x8, R3 ;  /* 0x0000000806077824 */ /* 0x040fe400078e0203 */
[----:B------:R-:W-:Y:S02]  /*16520*/  VIADD R6, R6, 0x1 ;  /* 0x0000000106067836 */ /* 0x000fe40000000000 */
[----:B------:R-:W0:Y:S03]  /*16530*/  SYNCS.PHASECHK.TRANS64.TRYWAIT P0, [R7+URZ], R2 ;  /* 0x00000002070075a7 */ /* 0x000e26000800017f */
[----:B------:R-:W-:-:S04]  /*16540*/  ISETP.NE.AND P1, PT, R6, 0x2, PT ;  /* 0x000000020600780c */ /* 0x000fc80003f25270 */
[----:B------:R-:W-:Y:S02]  /*16550*/  SEL R5, RZ, 0x1, P1 ;  /* 0x00000001ff057807 */ /* 0x000fe40000800000 */
[----:B------:R-:W-:Y:S02]  /*16560*/  SEL R6, R6, RZ, P1 ;  /* 0x000000ff06067207 */ /* 0x000fe40000800000 */
[----:B------:R-:W-:Y:S01]  /*16570*/  LOP3.LUT R0, R0, R5, RZ, 0x3c, !PT ;  /* 0x0000000500007212 */ /* 0x000fe200078e3cff */
[----:B0-----:R-:W-:Y:S06]  /*16580*/  @!P0 BRA `(.L_x_404) ;  /* 0x0000000000a08947 */ /* 0x001fec0003800000 */
.L_x_413:
[----:B------:R-:W-:Y:S01]  /*16590*/  IMAD R3, R6, 0x8, R3 ;  /* 0x0000000806037824 */ /* 0x000fe200078e0203 */
[----:B------:R-:W-:-:S07]  /*165a0*/  SHF.L.U32 R0, R0, 0x1f, RZ ;  /* 0x0000001f00007819 */ /* 0x000fce00000006ff */
.L_x_405:
[----:B-1----:R1:W2:Y:S02]  /*165b0*/  SYNCS.PHASECHK.TRANS64.TRYWAIT P0, [R3+URZ], R0 ;  /* 0x00000000030075a7 */ /* 0x0022a4000800017f */
[----:B--2---:R-:W-:Y:S05]  /*165c0*/  @!P0 NANOSLEEP.SYNCS 0x989680 ;  /* 0x009896800000895d */ /* 0x004fea0003900000 */
[----:B------:R-:W2:Y:S02]  /*165d0*/  @!P0 SYNCS.PHASECHK.TRANS64 P0, [R3+URZ], R0 ;  /* 0x00000000030085a7 */ /* 0x000ea4000800007f */
[----:B--2---:R-:W-:Y:S05]  /*165e0*/  @!P0 BRA `(.L_x_405) ;  /* 0xfffffffc00f08947 */ /* 0x004fea000383ffff */
.L_x_402:
[----:B------:R-:W-:Y:S05]  /*165f0*/  BSYNC B0 ;  /* 0x0000000000007941 */ /* 0x000fea0003800000 */
.L_x_401:
[----:B------:R-:W-:Y:S05]  /*16600*/  EXIT ;  /* 0x000000000000794d */ /* 0x000fea0003800000 */
.L_x_21:
[----:B---3--:R3:W4:Y:S02]  /*16610*/  SYNCS.PHASECHK.TRANS64.TRYWAIT P1, [R3+URZ], R0 ;  /* 0x00000000030075a7 */ /* 0x008724000802017f */
[----:B----4-:R-:W-:Y:S05]  /*16620*/  @!P1 NANOSLEEP.SYNCS 0x989680 ;  /* 0x009896800000995d */ /* 0x010fea0003900000 */
[----:B------:R-:W4:Y:S02]  /*16630*/  @!P1 SYNCS.PHASECHK.TRANS64 P1, [R3+URZ], R0 ;  /* 0x00000000030095a7 */ /* 0x000f24000802007f */
[----:B----4-:R-:W-:Y:S05]  /*16640*/  @!P1 BRA `(.L_x_21) ;  /* 0xfffffffc00f09947 */ /* 0x010fea000383ffff */
[----:B------:R-:W-:Y:S05]  /*16650*/  BRA `(.L_x_20) ;  /* 0xfffffeac00a87947 */ /* 0x000fea000383ffff */
.L_x_26:
[----:B--2---:R-:W-:-:S04]  /*16660*/  IMAD.U32 R6, RZ, RZ, UR4 ;  /* 0x00000004ff067e24 */ /* 0x004fc8000f8e00ff */
[----:B------:R2:W3:Y:S03]  /*16670*/  SYNCS.PHASECHK.TRANS64.TRYWAIT P1, [R6+URZ], R5 ;  /* 0x00000005060075a7 */ /* 0x0004e6000802017f */
[----:B---3--:R-:W-:Y:S05]  /*16680*/  @!P1 NANOSLEEP.SYNCS 0x989680 ;  /* 0x009896800000995d */ /* 0x008fea0003900000 */
[----:B------:R-:W3:Y:S02]  /*16690*/  @!P1 SYNCS.PHASECHK.TRANS64 P1, [R6+URZ], R5 ;  /* 0x00000005060095a7 */ /* 0x000ee4000802007f */
[----:B---3--:R-:W-:Y:S05]  /*166a0*/  @!P1 BRA `(.L_x_26) ;  /* 0xfffffffc00ec9947 */ /* 0x008fea000383ffff */
[----:B------:R-:W-:Y:S05]  /*166b0*/  BRA `(.L_x_25) ;  /* 0xfffffef000b07947 */ /* 0x000fea000383ffff */
.L_x_389:
[----:B------:R-:W-:Y:S01]  /*166c0*/  BSSY B1, `(.L_x_406) ;  /* 0x0000006000017945 */ /* 0x000fe20003800000 */
[----:B------:R-:W-:-:S07]  /*166d0*/  IMAD.MOV.U32 R15, RZ, RZ, -0x1 ;  /* 0xffffffffff0f7424 */ /* 0x000fce00078e00ff */
[----:B------:R-:W-:Y:S05]  /*166e0*/  WARPSYNC.COLLECTIVE R15, `(.L_x_407) ;  /* 0x000000000f0c7348 */ /* 0x000fea0003c00000 */
[----:B------:R-:W-:Y:S02]  /*166f0*/  ELECT P6, UR62, PT ;  /* 0x00000000003e782f */ /* 0x000fe400038c0000 */
[----:B------:R-:W-:Y:S01]  /*16700*/  MOV R14, UR62 ;  /* 0x0000003e000e7c02 */ /* 0x000fe20008000f00 */
[----:B------:R-:W-:Y:S10]  /*16710*/  ENDCOLLECTIVE ;  /* 0x000000000000791b */ /* 0x000ff40003800000 */
.L_x_407:
[----:B------:R-:W-:Y:S05]  /*16720*/  BSYNC B1 ;  /* 0x0000000000017941 */ /* 0x000fea0003800000 */
.L_x_406:
[----:B------:R-:W-:Y:S05]  /*16730*/  BRA `(.L_x_408) ;  /* 0xfffffff000407947 */ /* 0x000fea000383ffff */
.L_x_392:
[----:B0-----:R0:W2:Y:S02]  /*16740*/  SYNCS.PHASECHK.TRANS64.TRYWAIT P0, [R15+URZ+0x10], R4 ;  /* 0x000010040f0075a7 */ /* 0x0010a4000800017f */
[----:B--2---:R-:W-:Y:S05]  /*16750*/  @!P0 NANOSLEEP.SYNCS 0x989680 ;  /* 0x009896800000895d */ /* 0x004fea0003900000 */
[----:B------:R-:W2:Y:S02]  /*16760*/  @!P0 SYNCS.PHASECHK.TRANS64 P0, [R15+URZ+0x10], R4 ;  /* 0x000010040f0085a7 */ /* 0x000ea4000800007f */
[----:B--2---:R-:W-:Y:S05]  /*16770*/  @!P0 BRA `(.L_x_392) ;  /* 0xfffffffc00f08947 */ /* 0x004fea000383ffff */
[----:B------:R-:W-:Y:S05]  /*16780*/  BRA `(.L_x_409) ;  /* 0xfffffff000807947 */ /* 0x000fea000383ffff */
.L_x_400:
[----:B------:R-:W-:Y:S01]  /*16790*/  BSSY B0, `(.L_x_410) ;  /* 0x0000006000007945 */ /* 0x000fe20003800000 */
[----:B------:R-:W-:-:S07]  /*167a0*/  IMAD.MOV.U32 R15, RZ, RZ, -0x1 ;  /* 0xffffffffff0f7424 */ /* 0x000fce00078e00ff */
[----:B------:R-:W-:Y:S05]  /*167b0*/  WARPSYNC.COLLECTIVE R15, `(.L_x_411) ;  /* 0x000000000f0c7348 */ /* 0x000fea0003c00000 */
[----:B------:R-:W-:Y:S02]  /*167c0*/  ELECT P6, UR62, PT ;  /* 0x00000000003e782f */ /* 0x000fe400038c0000 */
[----:B------:R-:W-:Y:S01]  /*167d0*/  MOV R14, UR62 ;  /* 0x0000003e000e7c02 */ /* 0x000fe20008000f00 */
[----:B------:R-:W-:Y:S10]  /*167e0*/  ENDCOLLECTIVE ;  /* 0x000000000000791b */ /* 0x000ff40003800000 */
.L_x_411:
[----:B------:R-:W-:Y:S05]  /*167f0*/  BSYNC B0 ;  /* 0x0000000000007941 */ /* 0x000fea0003800000 */
.L_x_410:
[----:B------:R-:W-:Y:S05]  /*16800*/  BRA `(.L_x_412) ;  /* 0xfffffffc00147947 */ /* 0x000fea000383ffff */
.L_x_404:
[----:B0-----:R0:W1:Y:S02]  /*16810*/  SYNCS.PHASECHK.TRANS64.TRYWAIT P0, [R7+URZ], R2 ;  /* 0x00000002070075a7 */ /* 0x001064000800017f */
[----:B-1----:R-:W-:Y:S05]  /*16820*/  @!P0 NANOSLEEP.SYNCS 0x989680 ;  /* 0x009896800000895d */ /* 0x002fea0003900000 */
[----:B------:R-:W1:Y:S02]  /*16830*/  @!P0 SYNCS.PHASECHK.TRANS64 P0, [R7+URZ], R2 ;  /* 0x00000002070085a7 */ /* 0x000e64000800007f */
[----:B-1----:R-:W-:Y:S05]  /*16840*/  @!P0 BRA `(.L_x_404) ;  /* 0xfffffffc00f08947 */ /* 0x002fea000383ffff */
[----:B------:R-:W-:Y:S05]  /*16850*/  BRA `(.L_x_413) ;  /* 0xfffffffc004c7947 */ /* 0x000fea000383ffff */
.L_x_414:
[----:B------:R-:W-:-:S00]  /*16860*/  BRA `(.L_x_414) ;  /* 0xfffffffc00fc7947 */ /* 0x000fc0000383ffff */
[----:B------:R-:W-:-:S00]  /*16870*/  NOP ;  /* 0x0000000000007918 */ /* 0x000fc00000000000 */
        /* <DEDUP_REMOVED lines=8> */
.L_x_415:


//--------------------- .nv.global.init           --------------------------
	.section	.nv.global.init,"aw",@progbits
.nv.global.init:
	.type		$str$22,@object
	.size		$str$22,($str$23 - $str$22)
$str$22:
        /*0000*/ 	.byte	0x6b, 0x5f, 0x74, 0x69, 0x6c, 0x65, 0x5f, 0x63, 0x6f, 0x75, 0x6e, 0x74, 0x20, 0x3e, 0x3d, 0x20
        /*0010*/ 	.byte	0x31, 0x00
	.type		$str$23,@object
	.size		$str$23,(__unnamed_1 - $str$23)
$str$23:
        /*0012*/ 	.byte	0x2f, 0x74, 0x6d, 0x70, 0x2f, 0x63, 0x75, 0x74, 0x6c, 0x61, 0x73, 0x73, 0x5f, 0x73, 0x77, 0x65
        /*0022*/ 	.byte	0x65, 0x70, 0x5f, 0x73, 0x72, 0x63, 0x2f, 0x69, 0x6e, 0x63, 0x6c, 0x75, 0x64, 0x65, 0x2f, 0x63
        /*0032*/ 	.byte	0x75, 0x74, 0x6c, 0x61, 0x73, 0x73, 0x2f, 0x67, 0x65, 0x6d, 0x6d, 0x2f, 0x63, 0x6f, 0x6c, 0x6c
        /*0042*/ 	.byte	0x65, 0x63, 0x74, 0x69, 0x76, 0x65, 0x2f, 0x73, 0x6d, 0x39, 0x30, 0x5f, 0x6d, 0x6d, 0x61, 0x5f
        /*0052*/ 	.byte	0x74, 0x6d, 0x61, 0x5f, 0x67, 0x6d, 0x6d, 0x61, 0x5f, 0x73, 0x73, 0x5f, 0x77, 0x61, 0x72, 0x70
        /*0062*/ 	.byte	0x73, 0x70, 0x65, 0x63, 0x69, 0x61, 0x6c, 0x69, 0x7a, 0x65, 0x64, 0x2e, 0x68, 0x70, 0x70, 0x00
	.type		__unnamed_1,@object
	.size		__unnamed_1,(.L_0 - __unnamed_1)
__unnamed_1:
        /*0072*/ 	.byte	0x76, 0x6f, 0x69, 0x64, 0x20, 0x63, 0x75, 0x74, 0x6c, 0x61, 0x73, 0x73, 0x3a, 0x3a, 0x67, 0x65
        /* <DEDUP_REMOVED lines=181> */
        /*0bd2*/ 	.byte	0x00
.L_0:


//--------------------- .nv.shared._ZN7cutlass13device_kernelINS_4gemm6kernel13GemmUniversalIN4cute5tupleIJiiiiEEENS1_10collective13CollectiveMmaINS1_34MainloopSm90TmaGmmaWarpSpecializedILi2ENS5_IJNS4_1CILi2EEENSA_ILi1EEESC_EEENS1_35KernelTmaWarpSpecializedCooperativeEEENS5_IJNSA_ILi192EEENSA_ILi176EEENSA_ILi128EEEEEENS_10bfloat16_tENS5_IJlSC_lEEESK_SL_NS4_8TiledMMAINS4_8MMA_AtomIJNS4_4SM904GMMA27MMA_64x16x16_F32BF16BF16_SSILNSP_5MajorE0ELSR_0ELNSP_7ScaleInE1ELSS_1EEEEEENS4_6LayoutISD_NS5_IJSC_NSA_ILi0EEESW_EEEEENS5_IJNS4_10UnderscoreESZ_SZ_EEEEENS4_13SM90_TMA_LOADENS4_14ComposedLayoutINS4_7SwizzleILi3ELi4ELi3EEENS4_18smem_ptr_flag_bitsILi16EEENSV_INS5_IJNSA_ILi8EEENSA_ILi64EEEEEENS5_IJS19_SC_EEEEEEEvNS4_8identityENS4_23SM90_TMA_LOAD_MULTICASTES1D_vS1E_EENS_8epilogue10collective6detail29Sm90TmaWarpSpecializedAdapterINS1I_15DefaultEpilogueISK_SL_SL_NS1H_6thread17LinearCombinationISK_Li1EffLNS1M_9ScaleType4KindE0ELNS_15FloatRoundStyleE2ESK_EENS1_15EpilogueDefaultEEEEEvvEEEEvNT_6ParamsE --------------------------
	.section	.nv.shared._ZN7cutlass13device_kernelINS_4gemm6kernel13GemmUniversalIN4cute5tupleIJiiiiEEENS1_10collective13CollectiveMmaINS1_34MainloopSm90TmaGmmaWarpSpecializedILi2ENS5_IJNS4_1CILi2EEENSA_ILi1EEESC_EEENS1_35KernelTmaWarpSpecializedCooperativeEEENS5_IJNSA_ILi192EEENSA_ILi176EEENSA_ILi128EEEEEENS_10bfloat16_tENS5_IJlSC_lEEESK_SL_NS4_8TiledMMAINS4_8MMA_AtomIJNS4_4SM904GMMA27MMA_64x16x16_F32BF16BF16_SSILNSP_5MajorE0ELSR_0ELNSP_7ScaleInE1ELSS_1EEEEEENS4_6LayoutISD_NS5_IJSC_NSA_ILi0EEESW_EEEEENS5_IJNS4_10UnderscoreESZ_SZ_EEEEENS4_13SM90_TMA_LOADENS4_14ComposedLayoutINS4_7SwizzleILi3ELi4ELi3EEENS4_18smem_ptr_flag_bitsILi16EEENSV_INS5_IJNSA_ILi8EEENSA_ILi64EEEEEENS5_IJS19_SC_EEEEEEEvNS4_8identityENS4_23SM90_TMA_LOAD_MULTICASTES1D_vS1E_EENS_8epilogue10collective6detail29Sm90TmaWarpSpecializedAdapterINS1I_15DefaultEpilogueISK_SL_SL_NS1H_6thread17LinearCombinationISK_Li1EffLNS1M_9ScaleType4KindE0ELNS_15FloatRoundStyleE2ESK_EENS1_15EpilogueDefaultEEEEEvvEEEEvNT_6ParamsE,"aw",@nobits
	.sectionflags	@""
	.align	16
	.zero		1024


//--------------------- .nv.shared.reserved.0     --------------------------
	.section	.nv.shared.reserved.0,"aw",@nobits
	.weak		__nv_reservedSMEM_offset_0_alias
	.size		__nv_reservedSMEM_offset_0_alias, 0, 0
	.other		__nv_reservedSMEM_offset_0_alias,@"STO_CUDA_RESERVED_SHARED STV_DEFAULT"
__nv_reservedSMEM_offset_0_alias:
	.zero		0


//--------------------- .nv.global                --------------------------
	.section	.nv.global,"aw",@nobits
.nv.global:
	.type		_ZN40_INTERNAL_ca31d392_4_k_cu_825dbfad_131674cute1_E,@object
	.size		_ZN40_INTERNAL_ca31d392_4_k_cu_825dbfad_131674cute1_E,(_ZN40_INTERNAL_ca31d392_4_k_cu_825dbfad_131674cuda3std3__45__cpo6cbeginE - _ZN40_INTERNAL_ca31d392_4_k_cu_825dbfad_131674cute1_E)
_ZN40_INTERNAL_ca31d392_4_k_cu_825dbfad_131674cute1_E:
	.zero		1
	.type		_ZN40_INTERNAL_ca31d392_4_k_cu_825dbfad_131674cuda3std3__45__cpo6cbeginE,@object
	.size		_ZN40_INTERNAL_ca31d392_4_k_cu_825dbfad_131674cuda3std3__45__cpo6cbeginE,(_ZN40_INTERNAL_ca31d392_4_k_cu_825dbfad_131674cuda3std3__48in_placeE - _ZN40_INTERNAL_ca31d392_4_k_cu_825dbfad_131674cuda3std3__45__cpo6cbeginE)
_ZN40_INTERNAL_ca31d392_4_k_cu_825dbfad_131674cuda3std3__45__cpo6cbeginE:
	.zero		1
	.type		_ZN40_INTERNAL_ca31d392_4_k_cu_825dbfad_131674cuda3std3__48in_placeE,@object
	.size		_ZN40_INTERNAL_ca31d392_4_k_cu_825dbfad_131674cuda3std3__48in_placeE,(_ZN40_INTERNAL_ca31d392_4_k_cu_825dbfad_131674cuda3std6ranges3__45__cpo9iter_moveE - _ZN40_INTERNAL_ca31d392_4_k_cu_825dbfad_131674cuda3std3__48in_placeE)
_ZN40_INTERNAL_ca31d392_4_k_cu_825dbfad_131674cuda3std3__48in_placeE:
	.zero		1
	.type		_ZN40_INTERNAL_ca31d392_4_k_cu_825dbfad_131674cuda3std6ranges3__45__cpo9iter_moveE,@object
	.size		_ZN40_INTERNAL_ca31d392_4_k_cu_825dbfad_131674cuda3std6ranges3__45__cpo9iter_moveE,(_ZN40_INTERNAL_ca31d392_4_k_cu_825dbfad_131674cuda3std3__45__cpo5beginE - _ZN40_INTERNAL_ca31d392_4_k_cu_825dbfad_131674cuda3std6ranges3__45__cpo9iter_moveE)
_ZN40_INTERNAL_ca31d392_4_k_cu_825dbfad_131674cuda3std6ranges3__45__cpo9iter_moveE:
	.zero		1
	.type		_ZN40_INTERNAL_ca31d392_4_k_cu_825dbfad_131674cuda3std3__45__cpo5beginE,@object
	.size		_ZN40_INTERNAL_ca31d392_4_k_cu_825dbfad_131674cuda3std3__45__cpo5beginE,(_ZN40_INTERNAL_ca31d392_4_k_cu_825dbfad_131674cuda3std3__442_GLOBAL__N__ca31d392_4_k_cu_825dbfad_131676ignoreE - _ZN40_INTERNAL_ca31d392_4_k_cu_825dbfad_131674cuda3std3__45__cpo5beginE)
_ZN40_INTERNAL_ca31d392_4_k_cu_825dbfad_131674cuda3std3__45__cpo5beginE:
	.zero		1
	.type		_ZN40_INTERNAL_ca31d392_4_k_cu_825dbfad_131674cuda3std3__442_GLOBAL__N__ca31d392_4_k_cu_825dbfad_131676ignoreE,@object
	.size		_ZN40_INTERNAL_ca31d392_4_k_cu_825dbfad_131674cuda3std3__442_GLOBAL__N__ca31d392_4_k_cu_825dbfad_131676ignoreE,(_ZN40_INTERNAL_ca31d392_4_k_cu_825dbfad_131674cute7productE - _ZN40_INTERNAL_ca31d392_4_k_cu_825dbfad_131674cuda3std3__442_GLOBAL__N__ca31d392_4_k_cu_825dbfad_131676ignoreE)
_ZN40_INTERNAL_ca31d392_4_k_cu_825dbfad_131674cuda3std3__442_GLOBAL__N__ca31d392_4_k_cu_825dbfad_131676ignoreE:
	.zero		1
	.type		_ZN40_INTERNAL_ca31d392_4_k_cu_825dbfad_131674cute7productE,@object
	.size		_ZN40_INTERNAL_ca31d392_4_k_cu_825dbfad_131674cute7productE,(_ZN40_INTERNAL_ca31d392_4_k_cu_825dbfad_131674cuda3std3__45__cpo3endE - _ZN40_INTERNAL_ca31d392_4_k_cu_825dbfad_131674cute7productE)
_ZN40_INTERNAL_ca31d392_4_k_cu_825dbfad_131674cute7productE:
	.zero		1
	.type		_ZN40_INTERNAL_ca31d392_4_k_cu_825dbfad_131674cuda3std3__45__cpo3endE,@object
	.size		_ZN40_INTERNAL_ca31d392_4_k_cu_825dbfad_131674cuda3std3__45__cpo3endE,(_ZN40_INTERNAL_ca31d392_4_k_cu_825dbfad_131674cuda3std3__419piecewise_constructE - _ZN40_INTERNAL_ca31d392_4_k_cu_825dbfad_131674cuda3std3__45__cpo3endE)
_ZN40_INTERNAL_ca31d392_4_k_cu_825dbfad_131674cuda3std3__45__cpo3endE:
	.zero		1
	.type		_ZN40_INTERNAL_ca31d392_4_k_cu_825dbfad_131674cuda3std3__419piecewise_constructE,@object
	.size		_ZN40_INTERNAL_ca31d392_4_k_cu_825dbfad_131674cuda3std3__419piecewise_constructE,(_ZN40_INTERNAL_ca31d392_4_k_cu_825dbfad_131674cuda3std3__45__cpo4cendE - _ZN40_INTERNAL_ca31d392_4_k_cu_825dbfad_131674cuda3std3__419piecewise_constructE)
_ZN40_INTERNAL_ca31d392_4_k_cu_825dbfad_131674cuda3std3__419piecewise_constructE:
	.zero		1
	.type		_ZN40_INTERNAL_ca31d392_4_k_cu_825dbfad_131674cuda3std3__45__cpo4cendE,@object
	.size		_ZN40_INTERNAL_ca31d392_4_k_cu_825dbfad_131674cuda3std3__45__cpo4cendE,(_ZN40_INTERNAL_ca31d392_4_k_cu_825dbfad_131674cuda3std6ranges3__45__cpo4swapE - _ZN40_INTERNAL_ca31d392_4_k_cu_825dbfad_131674cuda3std3__45__cpo4cendE)
_ZN40_INTERNAL_ca31d392_4_k_cu_825dbfad_131674cuda3std3__45__cpo4cendE:
	.zero		1
	.type		_ZN40_INTERNAL_ca31d392_4_k_cu_825dbfad_131674cuda3std6ranges3__45__cpo4swapE,@object
	.size		_ZN40_INTERNAL_ca31d392_4_k_cu_825dbfad_131674cuda3std6ranges3__45__cpo4swapE,(.L_8 - _ZN40_INTERNAL_ca31d392_4_k_cu_825dbfad_131674cuda3std6ranges3__45__cpo4swapE)
_ZN40_INTERNAL_ca31d392_4_k_cu_825dbfad_131674cuda3std6ranges3__45__cpo4swapE:
	.zero		1
.L_8:


//--------------------- .nv.constant0._ZN7cutlass13device_kernelINS_4gemm6kernel13GemmUniversalIN4cute5tupleIJiiiiEEENS1_10collective13CollectiveMmaINS1_34MainloopSm90TmaGmmaWarpSpecializedILi2ENS5_IJNS4_1CILi2EEENSA_ILi1EEESC_EEENS1_35KernelTmaWarpSpecializedCooperativeEEENS5_IJNSA_ILi192EEENSA_ILi176EEENSA_ILi128EEEEEENS_10bfloat16_tENS5_IJlSC_lEEESK_SL_NS4_8TiledMMAINS4_8MMA_AtomIJNS4_4SM904GMMA27MMA_64x16x16_F32BF16BF16_SSILNSP_5MajorE0ELSR_0ELNSP_7ScaleInE1ELSS_1EEEEEENS4_6LayoutISD_NS5_IJSC_NSA_ILi0EEESW_EEEEENS5_IJNS4_10UnderscoreESZ_SZ_EEEEENS4_13SM90_TMA_LOADENS4_14ComposedLayoutINS4_7SwizzleILi3ELi4ELi3EEENS4_18smem_ptr_flag_bitsILi16EEENSV_INS5_IJNSA_ILi8EEENSA_ILi64EEEEEENS5_IJS19_SC_EEEEEEEvNS4_8identityENS4_23SM90_TMA_LOAD_MULTICASTES1D_vS1E_EENS_8epilogue10collective6detail29Sm90TmaWarpSpecializedAdapterINS1I_15DefaultEpilogueISK_SL_SL_NS1H_6thread17LinearCombinationISK_Li1EffLNS1M_9ScaleType4KindE0ELNS_15FloatRoundStyleE2ESK_EENS1_15EpilogueDefaultEEEEEvvEEEEvNT_6ParamsE --------------------------
	.section	.nv.constant0._ZN7cutlass13device_kernelINS_4gemm6kernel13GemmUniversalIN4cute5tupleIJiiiiEEENS1_10collective13CollectiveMmaINS1_34MainloopSm90TmaGmmaWarpSpecializedILi2ENS5_IJNS4_1CILi2EEENSA_ILi1EEESC_EEENS1_35KernelTmaWarpSpecializedCooperativeEEENS5_IJNSA_ILi192EEENSA_ILi176EEENSA_ILi128EEEEEENS_10bfloat16_tENS5_IJlSC_lEEESK_SL_NS4_8TiledMMAINS4_8MMA_AtomIJNS4_4SM904GMMA27MMA_64x16x16_F32BF16BF16_SSILNSP_5MajorE0ELSR_0ELNSP_7ScaleInE1ELSS_1EEEEEENS4_6LayoutISD_NS5_IJSC_NSA_ILi0EEESW_EEEEENS5_IJNS4_10UnderscoreESZ_SZ_EEEEENS4_13SM90_TMA_LOADENS4_14ComposedLayoutINS4_7SwizzleILi3ELi4ELi3EEENS4_18smem_ptr_flag_bitsILi16EEENSV_INS5_IJNSA_ILi8EEENSA_ILi64EEEEEENS5_IJS19_SC_EEEEEEEvNS4_8identityENS4_23SM90_TMA_LOAD_MULTICASTES1D_vS1E_EENS_8epilogue10collective6detail29Sm90TmaWarpSpecializedAdapterINS1I_15DefaultEpilogueISK_SL_SL_NS1H_6thread17LinearCombinationISK_Li1EffLNS1M_9ScaleType4KindE0ELNS_15FloatRoundStyleE2ESK_EENS1_15EpilogueDefaultEEEEEvvEEEEvNT_6ParamsE,"a",@progbits
	.sectionflags	@""
	.align	4
.nv.constant0._ZN7cutlass13device_kernelINS_4gemm6kernel13GemmUniversalIN4cute5tupleIJiiiiEEENS1_10collective13CollectiveMmaINS1_34MainloopSm90TmaGmmaWarpSpecializedILi2ENS5_IJNS4_1CILi2EEENSA_ILi1EEESC_EEENS1_35KernelTmaWarpSpecializedCooperativeEEENS5_IJNSA_ILi192EEENSA_ILi176EEENSA_ILi128EEEEEENS_10bfloat16_tENS5_IJlSC_lEEESK_SL_NS4_8TiledMMAINS4_8MMA_AtomIJNS4_4SM904GMMA27MMA_64x16x16_F32BF16BF16_SSILNSP_5MajorE0ELSR_0ELNSP_7ScaleInE1ELSS_1EEEEEENS4_6LayoutISD_NS5_IJSC_NSA_ILi0EEESW_EEEEENS5_IJNS4_10UnderscoreESZ_SZ_EEEEENS4_13SM90_TMA_LOADENS4_14ComposedLayoutINS4_7SwizzleILi3ELi4ELi3EEENS4_18smem_ptr_flag_bitsILi16EEENSV_INS5_IJNSA_ILi8EEENSA_ILi64EEEEEENS5_IJS19_SC_EEEEEEEvNS4_8identityENS4_23SM90_TMA_LOAD_MULTICASTES1D_vS1E_EENS_8epilogue10collective6detail29Sm90TmaWarpSpecializedAdapterINS1I_15DefaultEpilogueISK_SL_SL_NS1H_6thread17LinearCombinationISK_Li1EffLNS1M_9ScaleType4KindE0ELNS_15FloatRoundStyleE2ESK_EENS1_15EpilogueDefaultEEEEEvvEEEEvNT_6ParamsE:
	.zero		1664


//--------------------- SYMBOLS --------------------------

	.type		.nv.reservedSmem.offset0,@object
	.size		.nv.reservedSmem.offset0,0x4
	.type		__assertfail,@function
